//
// Generated by NVIDIA NVVM Compiler
//
// Compiler Build ID: CL-36424714
// Cuda compilation tools, release 13.0, V13.0.88
// Based on NVVM 20.0.0
//

.version 9.0
.target sm_100
.address_size 64

	// .globl	_Z5add_1iPfS_

.visible .entry _Z5add_1iPfS_(
	.param .u32 _Z5add_1iPfS__param_0,
	.param .u64 .ptr .align 1 _Z5add_1iPfS__param_1,
	.param .u64 .ptr .align 1 _Z5add_1iPfS__param_2
)
{
	.reg .pred 	%p<10>;
	.reg .b32 	%r<23>;
	.reg .b32 	%f<88>;
	.reg .b64 	%rd<28>;

	ld.param.u32 	%r16, [_Z5add_1iPfS__param_0];
	ld.param.u64 	%rd15, [_Z5add_1iPfS__param_1];
	ld.param.u64 	%rd16, [_Z5add_1iPfS__param_2];
	cvta.to.global.u64 	%rd1, %rd16;
	cvta.to.global.u64 	%rd2, %rd15;
	setp.lt.s32 	%p1, %r16, 1;
	@%p1 bra 	$L__BB0_13;
	and.b32  	%r1, %r16, 15;
	setp.lt.u32 	%p2, %r16, 16;
	mov.b32 	%r20, 0;
	@%p2 bra 	$L__BB0_4;
	and.b32  	%r20, %r16, 2147483632;
	neg.s32 	%r18, %r20;
	add.s64 	%rd25, %rd2, 32;
	add.s64 	%rd24, %rd1, 32;
$L__BB0_3:
	.pragma "nounroll";
	ld.global.f32 	%f1, [%rd25+-32];
	ld.global.f32 	%f2, [%rd24+-32];
	add.f32 	%f3, %f1, %f2;
	st.global.f32 	[%rd24+-32], %f3;
	ld.global.f32 	%f4, [%rd25+-28];
	ld.global.f32 	%f5, [%rd24+-28];
	add.f32 	%f6, %f4, %f5;
	st.global.f32 	[%rd24+-28], %f6;
	ld.global.f32 	%f7, [%rd25+-24];
	ld.global.f32 	%f8, [%rd24+-24];
	add.f32 	%f9, %f7, %f8;
	st.global.f32 	[%rd24+-24], %f9;
	ld.global.f32 	%f10, [%rd25+-20];
	ld.global.f32 	%f11, [%rd24+-20];
	add.f32 	%f12, %f10, %f11;
	st.global.f32 	[%rd24+-20], %f12;
	ld.global.f32 	%f13, [%rd25+-16];
	ld.global.f32 	%f14, [%rd24+-16];
	add.f32 	%f15, %f13, %f14;
	st.global.f32 	[%rd24+-16], %f15;
	ld.global.f32 	%f16, [%rd25+-12];
	ld.global.f32 	%f17, [%rd24+-12];
	add.f32 	%f18, %f16, %f17;
	st.global.f32 	[%rd24+-12], %f18;
	ld.global.f32 	%f19, [%rd25+-8];
	ld.global.f32 	%f20, [%rd24+-8];
	add.f32 	%f21, %f19, %f20;
	st.global.f32 	[%rd24+-8], %f21;
	ld.global.f32 	%f22, [%rd25+-4];
	ld.global.f32 	%f23, [%rd24+-4];
	add.f32 	%f24, %f22, %f23;
	st.global.f32 	[%rd24+-4], %f24;
	ld.global.f32 	%f25, [%rd25];
	ld.global.f32 	%f26, [%rd24];
	add.f32 	%f27, %f25, %f26;
	st.global.f32 	[%rd24], %f27;
	ld.global.f32 	%f28, [%rd25+4];
	ld.global.f32 	%f29, [%rd24+4];
	add.f32 	%f30, %f28, %f29;
	st.global.f32 	[%rd24+4], %f30;
	ld.global.f32 	%f31, [%rd25+8];
	ld.global.f32 	%f32, [%rd24+8];
	add.f32 	%f33, %f31, %f32;
	st.global.f32 	[%rd24+8], %f33;
	ld.global.f32 	%f34, [%rd25+12];
	ld.global.f32 	%f35, [%rd24+12];
	add.f32 	%f36, %f34, %f35;
	st.global.f32 	[%rd24+12], %f36;
	ld.global.f32 	%f37, [%rd25+16];
	ld.global.f32 	%f38, [%rd24+16];
	add.f32 	%f39, %f37, %f38;
	st.global.f32 	[%rd24+16], %f39;
	ld.global.f32 	%f40, [%rd25+20];
	ld.global.f32 	%f41, [%rd24+20];
	add.f32 	%f42, %f40, %f41;
	st.global.f32 	[%rd24+20], %f42;
	ld.global.f32 	%f43, [%rd25+24];
	ld.global.f32 	%f44, [%rd24+24];
	add.f32 	%f45, %f43, %f44;
	st.global.f32 	[%rd24+24], %f45;
	ld.global.f32 	%f46, [%rd25+28];
	ld.global.f32 	%f47, [%rd24+28];
	add.f32 	%f48, %f46, %f47;
	st.global.f32 	[%rd24+28], %f48;
	add.s32 	%r18, %r18, 16;
	add.s64 	%rd25, %rd25, 64;
	add.s64 	%rd24, %rd24, 64;
	setp.ne.s32 	%p3, %r18, 0;
	@%p3 bra 	$L__BB0_3;
$L__BB0_4:
	setp.eq.s32 	%p4, %r1, 0;
	@%p4 bra 	$L__BB0_13;
	and.b32  	%r7, %r16, 7;
	setp.lt.u32 	%p5, %r1, 8;
	@%p5 bra 	$L__BB0_7;
	mul.wide.u32 	%rd17, %r20, 4;
	add.s64 	%rd18, %rd2, %rd17;
	ld.global.f32 	%f49, [%rd18];
	add.s64 	%rd19, %rd1, %rd17;
	ld.global.f32 	%f50, [%rd19];
	add.f32 	%f51, %f49, %f50;
	st.global.f32 	[%rd19], %f51;
	ld.global.f32 	%f52, [%rd18+4];
	ld.global.f32 	%f53, [%rd19+4];
	add.f32 	%f54, %f52, %f53;
	st.global.f32 	[%rd19+4], %f54;
	ld.global.f32 	%f55, [%rd18+8];
	ld.global.f32 	%f56, [%rd19+8];
	add.f32 	%f57, %f55, %f56;
	st.global.f32 	[%rd19+8], %f57;
	ld.global.f32 	%f58, [%rd18+12];
	ld.global.f32 	%f59, [%rd19+12];
	add.f32 	%f60, %f58, %f59;
	st.global.f32 	[%rd19+12], %f60;
	ld.global.f32 	%f61, [%rd18+16];
	ld.global.f32 	%f62, [%rd19+16];
	add.f32 	%f63, %f61, %f62;
	st.global.f32 	[%rd19+16], %f63;
	ld.global.f32 	%f64, [%rd18+20];
	ld.global.f32 	%f65, [%rd19+20];
	add.f32 	%f66, %f64, %f65;
	st.global.f32 	[%rd19+20], %f66;
	ld.global.f32 	%f67, [%rd18+24];
	ld.global.f32 	%f68, [%rd19+24];
	add.f32 	%f69, %f67, %f68;
	st.global.f32 	[%rd19+24], %f69;
	ld.global.f32 	%f70, [%rd18+28];
	ld.global.f32 	%f71, [%rd19+28];
	add.f32 	%f72, %f70, %f71;
	st.global.f32 	[%rd19+28], %f72;
	add.s32 	%r20, %r20, 8;
$L__BB0_7:
	setp.eq.s32 	%p6, %r7, 0;
	@%p6 bra 	$L__BB0_13;
	and.b32  	%r10, %r16, 3;
	setp.lt.u32 	%p7, %r7, 4;
	@%p7 bra 	$L__BB0_10;
	mul.wide.u32 	%rd20, %r20, 4;
	add.s64 	%rd21, %rd2, %rd20;
	ld.global.f32 	%f73, [%rd21];
	add.s64 	%rd22, %rd1, %rd20;
	ld.global.f32 	%f74, [%rd22];
	add.f32 	%f75, %f73, %f74;
	st.global.f32 	[%rd22], %f75;
	ld.global.f32 	%f76, [%rd21+4];
	ld.global.f32 	%f77, [%rd22+4];
	add.f32 	%f78, %f76, %f77;
	st.global.f32 	[%rd22+4], %f78;
	ld.global.f32 	%f79, [%rd21+8];
	ld.global.f32 	%f80, [%rd22+8];
	add.f32 	%f81, %f79, %f80;
	st.global.f32 	[%rd22+8], %f81;
	ld.global.f32 	%f82, [%rd21+12];
	ld.global.f32 	%f83, [%rd22+12];
	add.f32 	%f84, %f82, %f83;
	st.global.f32 	[%rd22+12], %f84;
	add.s32 	%r20, %r20, 4;
$L__BB0_10:
	setp.eq.s32 	%p8, %r10, 0;
	@%p8 bra 	$L__BB0_13;
	mul.wide.u32 	%rd23, %r20, 4;
	add.s64 	%rd27, %rd1, %rd23;
	add.s64 	%rd26, %rd2, %rd23;
	neg.s32 	%r22, %r10;
$L__BB0_12:
	.pragma "nounroll";
	ld.global.f32 	%f85, [%rd26];
	ld.global.f32 	%f86, [%rd27];
	add.f32 	%f87, %f85, %f86;
	st.global.f32 	[%rd27], %f87;
	add.s64 	%rd27, %rd27, 4;
	add.s64 	%rd26, %rd26, 4;
	add.s32 	%r22, %r22, 1;
	setp.ne.s32 	%p9, %r22, 0;
	@%p9 bra 	$L__BB0_12;
$L__BB0_13:
	ret;

}
	// .globl	_Z5add_tiPfS_
.visible .entry _Z5add_tiPfS_(
	.param .u32 _Z5add_tiPfS__param_0,
	.param .u64 .ptr .align 1 _Z5add_tiPfS__param_1,
	.param .u64 .ptr .align 1 _Z5add_tiPfS__param_2
)
{
	.reg .pred 	%p<7>;
	.reg .b32 	%r<27>;
	.reg .b32 	%f<16>;
	.reg .b64 	%rd<24>;

	ld.param.u32 	%r11, [_Z5add_tiPfS__param_0];
	ld.param.u64 	%rd7, [_Z5add_tiPfS__param_1];
	ld.param.u64 	%rd8, [_Z5add_tiPfS__param_2];
	cvta.to.global.u64 	%rd1, %rd8;
	cvta.to.global.u64 	%rd2, %rd7;
	mov.u32 	%r26, %tid.x;
	mov.u32 	%r2, %ntid.x;
	setp.ge.s32 	%p1, %r26, %r11;
	@%p1 bra 	$L__BB1_6;
	add.s32 	%r12, %r26, %r2;
	max.u32 	%r13, %r11, %r12;
	setp.lt.u32 	%p2, %r12, %r11;
	selp.u32 	%r14, 1, 0, %p2;
	add.s32 	%r15, %r12, %r14;
	sub.s32 	%r16, %r13, %r15;
	div.u32 	%r17, %r16, %r2;
	add.s32 	%r3, %r17, %r14;
	and.b32  	%r18, %r3, 3;
	setp.eq.s32 	%p3, %r18, 3;
	@%p3 bra 	$L__BB1_4;
	add.s32 	%r19, %r3, 1;
	and.b32  	%r20, %r19, 3;
	mul.wide.u32 	%rd23, %r26, 4;
	mul.wide.u32 	%rd4, %r2, 4;
	neg.s32 	%r24, %r20;
	mad.lo.s32 	%r26, %r2, %r20, %r26;
$L__BB1_3:
	.pragma "nounroll";
	add.s64 	%rd9, %rd2, %rd23;
	ld.global.f32 	%f1, [%rd9];
	add.s64 	%rd10, %rd1, %rd23;
	ld.global.f32 	%f2, [%rd10];
	add.f32 	%f3, %f1, %f2;
	st.global.f32 	[%rd10], %f3;
	add.s64 	%rd23, %rd23, %rd4;
	add.s32 	%r24, %r24, 1;
	setp.ne.s32 	%p4, %r24, 0;
	@%p4 bra 	$L__BB1_3;
$L__BB1_4:
	setp.lt.u32 	%p5, %r3, 3;
	@%p5 bra 	$L__BB1_6;
$L__BB1_5:
	mul.wide.u32 	%rd11, %r26, 4;
	add.s64 	%rd12, %rd2, %rd11;
	ld.global.f32 	%f4, [%rd12];
	add.s64 	%rd13, %rd1, %rd11;
	ld.global.f32 	%f5, [%rd13];
	add.f32 	%f6, %f4, %f5;
	st.global.f32 	[%rd13], %f6;
	add.s32 	%r21, %r26, %r2;
	mul.wide.u32 	%rd14, %r21, 4;
	add.s64 	%rd15, %rd2, %rd14;
	ld.global.f32 	%f7, [%rd15];
	add.s64 	%rd16, %rd1, %rd14;
	ld.global.f32 	%f8, [%rd16];
	add.f32 	%f9, %f7, %f8;
	st.global.f32 	[%rd16], %f9;
	add.s32 	%r22, %r21, %r2;
	mul.wide.u32 	%rd17, %r22, 4;
	add.s64 	%rd18, %rd2, %rd17;
	ld.global.f32 	%f10, [%rd18];
	add.s64 	%rd19, %rd1, %rd17;
	ld.global.f32 	%f11, [%rd19];
	add.f32 	%f12, %f10, %f11;
	st.global.f32 	[%rd19], %f12;
	add.s32 	%r23, %r22, %r2;
	mul.wide.u32 	%rd20, %r23, 4;
	add.s64 	%rd21, %rd2, %rd20;
	ld.global.f32 	%f13, [%rd21];
	add.s64 	%rd22, %rd1, %rd20;
	ld.global.f32 	%f14, [%rd22];
	add.f32 	%f15, %f13, %f14;
	st.global.f32 	[%rd22], %f15;
	add.s32 	%r26, %r23, %r2;
	setp.lt.s32 	%p6, %r26, %r11;
	@%p6 bra 	$L__BB1_5;
$L__BB1_6:
	ret;

}
	// .globl	_Z6add_btiPfS_
.visible .entry _Z6add_btiPfS_(
	.param .u32 _Z6add_btiPfS__param_0,
	.param .u64 .ptr .align 1 _Z6add_btiPfS__param_1,
	.param .u64 .ptr .align 1 _Z6add_btiPfS__param_2
)
{
	.reg .pred 	%p<7>;
	.reg .b32 	%r<31>;
	.reg .b32 	%f<16>;
	.reg .b64 	%rd<18>;

	ld.param.u32 	%r12, [_Z6add_btiPfS__param_0];
	ld.param.u64 	%rd3, [_Z6add_btiPfS__param_1];
	ld.param.u64 	%rd4, [_Z6add_btiPfS__param_2];
	cvta.to.global.u64 	%rd1, %rd4;
	cvta.to.global.u64 	%rd2, %rd3;
	mov.u32 	%r13, %ctaid.x;
	mov.u32 	%r14, %ntid.x;
	mov.u32 	%r15, %tid.x;
	mad.lo.s32 	%r29, %r13, %r14, %r15;
	mov.u32 	%r16, %nctaid.x;
	mul.lo.s32 	%r2, %r14, %r16;
	setp.ge.s32 	%p1, %r29, %r12;
	@%p1 bra 	$L__BB2_7;
	add.s32 	%r17, %r29, %r2;
	max.s32 	%r18, %r12, %r17;
	setp.lt.s32 	%p2, %r17, %r12;
	selp.u32 	%r19, 1, 0, %p2;
	add.s32 	%r20, %r17, %r19;
	sub.s32 	%r21, %r18, %r20;
	div.u32 	%r22, %r21, %r2;
	add.s32 	%r3, %r22, %r19;
	and.b32  	%r23, %r3, 3;
	setp.eq.s32 	%p3, %r23, 3;
	@%p3 bra 	$L__BB2_4;
	add.s32 	%r24, %r3, 1;
	and.b32  	%r25, %r24, 3;
	neg.s32 	%r27, %r25;
$L__BB2_3:
	.pragma "nounroll";
	mul.wide.s32 	%rd5, %r29, 4;
	add.s64 	%rd6, %rd1, %rd5;
	add.s64 	%rd7, %rd2, %rd5;
	ld.global.f32 	%f1, [%rd7];
	ld.global.f32 	%f2, [%rd6];
	add.f32 	%f3, %f1, %f2;
	st.global.f32 	[%rd6], %f3;
	add.s32 	%r29, %r29, %r2;
	add.s32 	%r27, %r27, 1;
	setp.ne.s32 	%p4, %r27, 0;
	@%p4 bra 	$L__BB2_3;
$L__BB2_4:
	setp.lt.u32 	%p5, %r3, 3;
	@%p5 bra 	$L__BB2_7;
	mul.wide.s32 	%rd11, %r2, 4;
	shl.b32 	%r26, %r2, 2;
$L__BB2_6:
	mul.wide.s32 	%rd8, %r29, 4;
	add.s64 	%rd9, %rd2, %rd8;
	ld.global.f32 	%f4, [%rd9];
	add.s64 	%rd10, %rd1, %rd8;
	ld.global.f32 	%f5, [%rd10];
	add.f32 	%f6, %f4, %f5;
	st.global.f32 	[%rd10], %f6;
	add.s64 	%rd12, %rd9, %rd11;
	ld.global.f32 	%f7, [%rd12];
	add.s64 	%rd13, %rd10, %rd11;
	ld.global.f32 	%f8, [%rd13];
	add.f32 	%f9, %f7, %f8;
	st.global.f32 	[%rd13], %f9;
	add.s64 	%rd14, %rd12, %rd11;
	ld.global.f32 	%f10, [%rd14];
	add.s64 	%rd15, %rd13, %rd11;
	ld.global.f32 	%f11, [%rd15];
	add.f32 	%f12, %f10, %f11;
	st.global.f32 	[%rd15], %f12;
	add.s64 	%rd16, %rd14, %rd11;
	ld.global.f32 	%f13, [%rd16];
	add.s64 	%rd17, %rd15, %rd11;
	ld.global.f32 	%f14, [%rd17];
	add.f32 	%f15, %f13, %f14;
	st.global.f32 	[%rd17], %f15;
	add.s32 	%r29, %r26, %r29;
	setp.lt.s32 	%p6, %r29, %r12;
	@%p6 bra 	$L__BB2_6;
$L__BB2_7:
	ret;

}


// ===== COMPILED SASS (sm_100) =====

	.target	sm_100

	.elftype	@"ET_EXEC"


//--------------------- .note.nv.tkinfo           --------------------------
	.section	.note.nv.tkinfo,"",@"SHT_NOTE"
	.sectionflags	@"SHF_NOTE_NV_TKINFO"
	.tkinfo
        /*0018*/ 	.word	0x00000002
        /*0030*/ 	.string	""
        /*0030*/ 	.string	"ptxas"
        /*0030*/ 	.string	"Cuda compilation tools, release 13.0, V13.0.88"
        /*0030*/ 	.string	"Build cuda_13.0.r13.0/compiler.36424714_0"
        /*0030*/ 	.string	"-arch sm_100 -m 64 "



//--------------------- .note.nv.cuinfo           --------------------------
	.section	.note.nv.cuinfo,"",@"SHT_NOTE"
	.sectionflags	@"SHF_NOTE_NV_CUINFO"
        /*0018*/ 	.short	0x0002
        /*001a*/ 	.short	0x0064
        /*001c*/ 	.short	0x0082
	.zero		2


//--------------------- .nv.info                  --------------------------
	.section	.nv.info,"",@"SHT_CUDA_INFO"
	.align	4


	//----- nvinfo : EIATTR_REGCOUNT
	.align		4
        /*0000*/ 	.byte	0x04, 0x2f
        /*0002*/ 	.short	(.L_1 - .L_0)
	.align		4
.L_0:
        /*0004*/ 	.word	index@(_Z5add_1iPfS_)
        /*0008*/ 	.word	0x00000012


	//----- nvinfo : EIATTR_FRAME_SIZE
	.align		4
.L_1:
        /*000c*/ 	.byte	0x04, 0x11
        /*000e*/ 	.short	(.L_3 - .L_2)
	.align		4
.L_2:
        /*0010*/ 	.word	index@(_Z5add_1iPfS_)
        /*0014*/ 	.word	0x00000000


	//----- nvinfo : EIATTR_REGCOUNT
	.align		4
.L_3:
        /*0018*/ 	.byte	0x04, 0x2f
        /*001a*/ 	.short	(.L_5 - .L_4)
	.align		4
.L_4:
        /*001c*/ 	.word	index@(_Z5add_tiPfS_)
        /*0020*/ 	.word	0x0000001a


	//----- nvinfo : EIATTR_FRAME_SIZE
	.align		4
.L_5:
        /*0024*/ 	.byte	0x04, 0x11
        /*0026*/ 	.short	(.L_7 - .L_6)
	.align		4
.L_6:
        /*0028*/ 	.word	index@(_Z5add_tiPfS_)
        /*002c*/ 	.word	0x00000000


	//----- nvinfo : EIATTR_REGCOUNT
	.align		4
.L_7:
        /*0030*/ 	.byte	0x04, 0x2f
        /*0032*/ 	.short	(.L_9 - .L_8)
	.align		4
.L_8:
        /*0034*/ 	.word	index@(_Z6add_btiPfS_)
        /*0038*/ 	.word	0x00000018


	//----- nvinfo : EIATTR_FRAME_SIZE
	.align		4
.L_9:
        /*003c*/ 	.byte	0x04, 0x11
        /*003e*/ 	.short	(.L_11 - .L_10)
	.align		4
.L_10:
        /*0040*/ 	.word	index@(_Z6add_btiPfS_)
        /*0044*/ 	.word	0x00000000


	//----- nvinfo : EIATTR_MIN_STACK_SIZE
	.align		4
.L_11:
        /*0048*/ 	.byte	0x04, 0x12
        /*004a*/ 	.short	(.L_13 - .L_12)
	.align		4
.L_12:
        /*004c*/ 	.word	index@(_Z6add_btiPfS_)
        /*0050*/ 	.word	0x00000000


	//----- nvinfo : EIATTR_MIN_STACK_SIZE
	.align		4
.L_13:
        /*0054*/ 	.byte	0x04, 0x12
        /*0056*/ 	.short	(.L_15 - .L_14)
	.align		4
.L_14:
        /*0058*/ 	.word	index@(_Z5add_tiPfS_)
        /*005c*/ 	.word	0x00000000


	//----- nvinfo : EIATTR_MIN_STACK_SIZE
	.align		4
.L_15:
        /*0060*/ 	.byte	0x04, 0x12
        /*0062*/ 	.short	(.L_17 - .L_16)
	.align		4
.L_16:
        /*0064*/ 	.word	index@(_Z5add_1iPfS_)
        /*0068*/ 	.word	0x00000000
.L_17:


//--------------------- .nv.compat                --------------------------
	.section	.nv.compat,"",@"SHT_CUDA_COMPAT_INFO"
	.align	4
        /*0000*/ 	.byte	0x02, 0x09, 0x00, 0x00, 0x02, 0x02, 0x01, 0x00, 0x02, 0x05, 0x05, 0x00, 0x03, 0x07, 0x01, 0x01
        /*0010*/ 	.byte	0x02, 0x03, 0x00, 0x00, 0x02, 0x06, 0x01, 0x00, 0x04, 0x0b, 0x08, 0x00, 0x09, 0x00, 0x00, 0x00
        /*0020*/ 	.byte	0x00, 0x00, 0x00, 0x00


//--------------------- .nv.info._Z6add_btiPfS_   --------------------------
	.section	.nv.info._Z6add_btiPfS_,"",@"SHT_CUDA_INFO"
	.sectionflags	@""
	.align	4


	//----- nvinfo : EIATTR_CUDA_API_VERSION
	.align		4
        /*0000*/ 	.byte	0x04, 0x37
        /*0002*/ 	.short	(.L_19 - .L_18)
.L_18:
        /*0004*/ 	.word	0x00000082


	//----- nvinfo : EIATTR_KPARAM_INFO
	.align		4
.L_19:
        /*0008*/ 	.byte	0x04, 0x17
        /*000a*/ 	.short	(.L_21 - .L_20)
.L_20:
        /*000c*/ 	.word	0x00000000
        /*0010*/ 	.short	0x0002
        /*0012*/ 	.short	0x0010
        /*0014*/ 	.byte	0x00, 0xf5, 0x21, 0x00


	//----- nvinfo : EIATTR_KPARAM_INFO
	.align		4
.L_21:
        /*0018*/ 	.byte	0x04, 0x17
        /*001a*/ 	.short	(.L_23 - .L_22)
.L_22:
        /*001c*/ 	.word	0x00000000
        /*0020*/ 	.short	0x0001
        /*0022*/ 	.short	0x0008
        /*0024*/ 	.byte	0x00, 0xf5, 0x21, 0x00


	//----- nvinfo : EIATTR_KPARAM_INFO
	.align		4
.L_23:
        /*0028*/ 	.byte	0x04, 0x17
        /*002a*/ 	.short	(.L_25 - .L_24)
.L_24:
        /*002c*/ 	.word	0x00000000
        /*0030*/ 	.short	0x0000
        /*0032*/ 	.short	0x0000
        /*0034*/ 	.byte	0x00, 0xf0, 0x11, 0x00


	//----- nvinfo : EIATTR_SPARSE_MMA_MASK
	.align		4
.L_25:
        /*0038*/ 	.byte	0x03, 0x50
        /*003a*/ 	.short	0x0000


	//----- nvinfo : EIATTR_MAXREG_COUNT
	.align		4
        /*003c*/ 	.byte	0x03, 0x1b
        /*003e*/ 	.short	0x00ff


	//----- nvinfo : EIATTR_MERCURY_ISA_VERSION
	.align		4
        /*0040*/ 	.byte	0x03, 0x5f
        /*0042*/ 	.short	0x0101


	//----- nvinfo : EIATTR_VRC_CTA_INIT_COUNT
	.align		4
        /*0044*/ 	.byte	0x02, 0x4a
	.zero		1
	.zero		1


	//----- nvinfo : EIATTR_EXIT_INSTR_OFFSETS
	.align		4
        /*0048*/ 	.byte	0x04, 0x1c
        /*004a*/ 	.short	(.L_27 - .L_26)


	//   ....[0]....
.L_26:
        /*004c*/ 	.word	0x00000090


	//   ....[1]....
        /*0050*/ 	.word	0x00000380


	//   ....[2]....
        /*0054*/ 	.word	0x00000560


	//----- nvinfo : EIATTR_CRS_STACK_SIZE
	.align		4
.L_27:
        /*0058*/ 	.byte	0x04, 0x1e
        /*005a*/ 	.short	(.L_29 - .L_28)
.L_28:
        /*005c*/ 	.word	0x00000000


	//----- nvinfo : EIATTR_CBANK_PARAM_SIZE
	.align		4
.L_29:
        /*0060*/ 	.byte	0x03, 0x19
        /*0062*/ 	.short	0x0018


	//----- nvinfo : EIATTR_PARAM_CBANK
	.align		4
        /*0064*/ 	.byte	0x04, 0x0a
        /*0066*/ 	.short	(.L_31 - .L_30)
	.align		4
.L_30:
        /*0068*/ 	.word	index@(.nv.constant0._Z6add_btiPfS_)
        /*006c*/ 	.short	0x0380
        /*006e*/ 	.short	0x0018


	//----- nvinfo : EIATTR_SW_WAR
	.align		4
.L_31:
        /*0070*/ 	.byte	0x04, 0x36
        /*0072*/ 	.short	(.L_33 - .L_32)
.L_32:
        /*0074*/ 	.word	0x00000008
.L_33:


//--------------------- .nv.info._Z5add_tiPfS_    --------------------------
	.section	.nv.info._Z5add_tiPfS_,"",@"SHT_CUDA_INFO"
	.sectionflags	@""
	.align	4


	//----- nvinfo : EIATTR_CUDA_API_VERSION
	.align		4
        /*0000*/ 	.byte	0x04, 0x37
        /*0002*/ 	.short	(.L_35 - .L_34)
.L_34:
        /*0004*/ 	.word	0x00000082


	//----- nvinfo : EIATTR_KPARAM_INFO
	.align		4
.L_35:
        /*0008*/ 	.byte	0x04, 0x17
        /*000a*/ 	.short	(.L_37 - .L_36)
.L_36:
        /*000c*/ 	.word	0x00000000
        /*0010*/ 	.short	0x0002
        /*0012*/ 	.short	0x0010
        /*0014*/ 	.byte	0x00, 0xf5, 0x21, 0x00


	//----- nvinfo : EIATTR_KPARAM_INFO
	.align		4
.L_37:
        /*0018*/ 	.byte	0x04, 0x17
        /*001a*/ 	.short	(.L_39 - .L_38)
.L_38:
        /*001c*/ 	.word	0x00000000
        /*0020*/ 	.short	0x0001
        /*0022*/ 	.short	0x0008
        /*0024*/ 	.byte	0x00, 0xf5, 0x21, 0x00


	//----- nvinfo : EIATTR_KPARAM_INFO
	.align		4
.L_39:
        /*0028*/ 	.byte	0x04, 0x17
        /*002a*/ 	.short	(.L_41 - .L_40)
.L_40:
        /*002c*/ 	.word	0x00000000
        /*0030*/ 	.short	0x0000
        /*0032*/ 	.short	0x0000
        /*0034*/ 	.byte	0x00, 0xf0, 0x11, 0x00


	//----- nvinfo : EIATTR_SPARSE_MMA_MASK
	.align		4
.L_41:
        /*0038*/ 	.byte	0x03, 0x50
        /*003a*/ 	.short	0x0000


	//----- nvinfo : EIATTR_MAXREG_COUNT
	.align		4
        /*003c*/ 	.byte	0x03, 0x1b
        /*003e*/ 	.short	0x00ff


	//----- nvinfo : EIATTR_MERCURY_ISA_VERSION
	.align		4
        /*0040*/ 	.byte	0x03, 0x5f
        /*0042*/ 	.short	0x0101


	//----- nvinfo : EIATTR_VRC_CTA_INIT_COUNT
	.align		4
        /*0044*/ 	.byte	0x02, 0x4a
	.zero		1
	.zero		1


	//----- nvinfo : EIATTR_EXIT_INSTR_OFFSETS
	.align		4
        /*0048*/ 	.byte	0x04, 0x1c
        /*004a*/ 	.short	(.L_43 - .L_42)


	//   ....[0]....
.L_42:
        /*004c*/ 	.word	0x00000050


	//   ....[1]....
        /*0050*/ 	.word	0x00000380


	//   ....[2]....
        /*0054*/ 	.word	0x00000590


	//----- nvinfo : EIATTR_CRS_STACK_SIZE
	.align		4
.L_43:
        /*0058*/ 	.byte	0x04, 0x1e
        /*005a*/ 	.short	(.L_45 - .L_44)
.L_44:
        /*005c*/ 	.word	0x00000000


	//----- nvinfo : EIATTR_CBANK_PARAM_SIZE
	.align		4
.L_45:
        /*0060*/ 	.byte	0x03, 0x19
        /*0062*/ 	.short	0x0018


	//----- nvinfo : EIATTR_PARAM_CBANK
	.align		4
        /*0064*/ 	.byte	0x04, 0x0a
        /*0066*/ 	.short	(.L_47 - .L_46)
	.align		4
.L_46:
        /*0068*/ 	.word	index@(.nv.constant0._Z5add_tiPfS_)
        /*006c*/ 	.short	0x0380
        /*006e*/ 	.short	0x0018


	//----- nvinfo : EIATTR_SW_WAR
	.align		4
.L_47:
        /*0070*/ 	.byte	0x04, 0x36
        /*0072*/ 	.short	(.L_49 - .L_48)
.L_48:
        /*0074*/ 	.word	0x00000008
.L_49:


//--------------------- .nv.info._Z5add_1iPfS_    --------------------------
	.section	.nv.info._Z5add_1iPfS_,"",@"SHT_CUDA_INFO"
	.sectionflags	@""
	.align	4


	//----- nvinfo : EIATTR_CUDA_API_VERSION
	.align		4
        /*0000*/ 	.byte	0x04, 0x37
        /*0002*/ 	.short	(.L_51 - .L_50)
.L_50:
        /*0004*/ 	.word	0x00000082


	//----- nvinfo : EIATTR_KPARAM_INFO
	.align		4
.L_51:
        /*0008*/ 	.byte	0x04, 0x17
        /*000a*/ 	.short	(.L_53 - .L_52)
.L_52:
        /*000c*/ 	.word	0x00000000
        /*0010*/ 	.short	0x0002
        /*0012*/ 	.short	0x0010
        /*0014*/ 	.byte	0x00, 0xf5, 0x21, 0x00


	//----- nvinfo : EIATTR_KPARAM_INFO
	.align		4
.L_53:
        /*0018*/ 	.byte	0x04, 0x17
        /*001a*/ 	.short	(.L_55 - .L_54)
.L_54:
        /*001c*/ 	.word	0x00000000
        /*0020*/ 	.short	0x0001
        /*0022*/ 	.short	0x0008
        /*0024*/ 	.byte	0x00, 0xf5, 0x21, 0x00


	//----- nvinfo : EIATTR_KPARAM_INFO
	.align		4
.L_55:
        /*0028*/ 	.byte	0x04, 0x17
        /*002a*/ 	.short	(.L_57 - .L_56)
.L_56:
        /*002c*/ 	.word	0x00000000
        /*0030*/ 	.short	0x0000
        /*0032*/ 	.short	0x0000
        /*0034*/ 	.byte	0x00, 0xf0, 0x11, 0x00


	//----- nvinfo : EIATTR_SPARSE_MMA_MASK
	.align		4
.L_57:
        /*0038*/ 	.byte	0x03, 0x50
        /*003a*/ 	.short	0x0000


	//----- nvinfo : EIATTR_MAXREG_COUNT
	.align		4
        /*003c*/ 	.byte	0x03, 0x1b
        /*003e*/ 	.short	0x00ff


	//----- nvinfo : EIATTR_MERCURY_ISA_VERSION
	.align		4
        /*0040*/ 	.byte	0x03, 0x5f
        /*0042*/ 	.short	0x0101


	//----- nvinfo : EIATTR_VRC_CTA_INIT_COUNT
	.align		4
        /*0044*/ 	.byte	0x02, 0x4a
	.zero		1
	.zero		1


	//----- nvinfo : EIATTR_EXIT_INSTR_OFFSETS
	.align		4
        /*0048*/ 	.byte	0x04, 0x1c
        /*004a*/ 	.short	(.L_59 - .L_58)


	//   ....[0]....
.L_58:
        /*004c*/ 	.word	0x00000030


	//   ....[1]....
        /*0050*/ 	.word	0x00000600


	//   ....[2]....
        /*0054*/ 	.word	0x000008a0


	//   ....[3]....
        /*0058*/ 	.word	0x00000a40


	//   ....[4]....
        /*005c*/ 	.word	0x00000b90


	//----- nvinfo : EIATTR_CBANK_PARAM_SIZE
	.align		4
.L_59:
        /*0060*/ 	.byte	0x03, 0x19
        /*0062*/ 	.short	0x0018


	//----- nvinfo : EIATTR_PARAM_CBANK
	.align		4
        /*0064*/ 	.byte	0x04, 0x0a
        /*0066*/ 	.short	(.L_61 - .L_60)
	.align		4
.L_60:
        /*0068*/ 	.word	index@(.nv.constant0._Z5add_1iPfS_)
        /*006c*/ 	.short	0x0380
        /*006e*/ 	.short	0x0018


	//----- nvinfo : EIATTR_SW_WAR
	.align		4
.L_61:
        /*0070*/ 	.byte	0x04, 0x36
        /*0072*/ 	.short	(.L_63 - .L_62)
.L_62:
        /*0074*/ 	.word	0x00000008
.L_63:


//--------------------- .nv.callgraph             --------------------------
	.section	.nv.callgraph,"",@"SHT_CUDA_CALLGRAPH"
	.align	4
	.sectionentsize	8
	.align		4
        /*0000*/ 	.word	0x00000000
	.align		4
        /*0004*/ 	.word	0xffffffff
	.align		4
        /*0008*/ 	.word	0x00000000
	.align		4
        /*000c*/ 	.word	0xfffffffe
	.align		4
        /*0010*/ 	.word	0x00000000
	.align		4
        /*0014*/ 	.word	0xfffffffd
	.align		4
        /*0018*/ 	.word	0x00000000
	.align		4
        /*001c*/ 	.word	0xfffffffc


//--------------------- .text._Z6add_btiPfS_      --------------------------
	.section	.text._Z6add_btiPfS_,"ax",@progbits
	.align	128
        .global         _Z6add_btiPfS_
        .type           _Z6add_btiPfS_,@function
        .size           _Z6add_btiPfS_,(.L_x_16 - _Z6add_btiPfS_)
        .other          _Z6add_btiPfS_,@"STO_CUDA_ENTRY STV_DEFAULT"
_Z6add_btiPfS_:
.text._Z6add_btiPfS_:
[----:B------:R-:W-:Y:S01]  /*0000*/  LDC R1, c[0x0][0x37c] ;  /* 0x0000df00ff017b82 */ /* 0x000fe20000000800 */
[----:B------:R-:W0:Y:S07]  /*0010*/  S2R R3, SR_TID.X ;  /* 0x0000000000037919 */ /* 0x000e2e0000002100 */
[----:B------:R-:W0:Y:S01]  /*0020*/  S2UR UR4, SR_CTAID.X ;  /* 0x00000000000479c3 */ /* 0x000e220000002500 */
[----:B------:R-:W1:Y:S07]  /*0030*/  LDCU UR6, c[0x0][0x380] ;  /* 0x00007000ff0677ac */ /* 0x000e6e0008000800 */
[----:B------:R-:W0:Y:S01]  /*0040*/  LDC R0, c[0x0][0x360] ;  /* 0x0000d800ff007b82 */ /* 0x000e220000000800 */
[----:B------:R-:W2:Y:S01]  /*0050*/  LDCU UR5, c[0x0][0x370] ;  /* 0x00006e00ff0577ac */ /* 0x000ea20008000800 */
[----:B0-----:R-:W-:-:S02]  /*0060*/  IMAD R3, R0, UR4, R3 ;  /* 0x0000000400037c24 */ /* 0x001fc4000f8e0203 */
[----:B--2---:R-:W-:-:S03]  /*0070*/  IMAD R0, R0, UR5, RZ ;  /* 0x0000000500007c24 */ /* 0x004fc6000f8e02ff */
[----:B-1----:R-:W-:-:S13]  /*0080*/  ISETP.GE.AND P0, PT, R3, UR6, PT ;  /* 0x0000000603007c0c */ /* 0x002fda000bf06270 */
[----:B------:R-:W-:Y:S05]  /*0090*/  @P0 EXIT ;  /* 0x000000000000094d */ /* 0x000fea0003800000 */
[----:B------:R-:W0:Y:S01]  /*00a0*/  I2F.U32.RP R8, R0 ;  /* 0x0000000000087306 */ /* 0x000e220000209000 */
[C---:B------:R-:W-:Y:S01]  /*00b0*/  IMAD.IADD R2, R0.reuse, 0x1, R3 ;  /* 0x0000000100027824 */ /* 0x040fe200078e0203 */
[----:B------:R-:W-:Y:S01]  /*00c0*/  IADD3 R9, PT, PT, RZ, -R0, RZ ;  /* 0x80000000ff097210 */ /* 0x000fe20007ffe0ff */
[----:B------:R-:W1:Y:S01]  /*00d0*/  LDCU.64 UR4, c[0x0][0x358] ;  /* 0x00006b00ff0477ac */ /* 0x000e620008000a00 */
[----:B------:R-:W-:Y:S01]  /*00e0*/  ISETP.NE.U32.AND P2, PT, R0, RZ, PT ;  /* 0x000000ff0000720c */ /* 0x000fe20003f45070 */
[----:B------:R-:W-:Y:S01]  /*00f0*/  BSSY.RECONVERGENT B0, `(.L_x_0) ;  /* 0x0000028000007945 */ /* 0x000fe20003800200 */
[C---:B------:R-:W-:Y:S02]  /*0100*/  ISETP.GE.AND P0, PT, R2.reuse, UR6, PT ;  /* 0x0000000602007c0c */ /* 0x040fe4000bf06270 */
[----:B------:R-:W-:Y:S02]  /*0110*/  VIMNMX R7, PT, PT, R2, UR6, !PT ;  /* 0x0000000602077c48 */ /* 0x000fe4000ffe0100 */
[----:B------:R-:W-:-:S04]  /*0120*/  SEL R6, RZ, 0x1, P0 ;  /* 0x00000001ff067807 */ /* 0x000fc80000000000 */
[----:B------:R-:W-:Y:S01]  /*0130*/  IADD3 R7, PT, PT, R7, -R2, -R6 ;  /* 0x8000000207077210 */ /* 0x000fe20007ffe806 */
[----:B0-----:R-:W0:Y:S02]  /*0140*/  MUFU.RCP R8, R8 ;  /* 0x0000000800087308 */ /* 0x001e240000001000 */
[----:B0-----:R-:W-:-:S06]  /*0150*/  IADD3 R4, PT, PT, R8, 0xffffffe, RZ ;  /* 0x0ffffffe08047810 */ /* 0x001fcc0007ffe0ff */
[----:B------:R0:W2:Y:S02]  /*0160*/  F2I.FTZ.U32.TRUNC.NTZ R5, R4 ;  /* 0x0000000400057305 */ /* 0x0000a4000021f000 */
[----:B0-----:R-:W-:Y:S02]  /*0170*/  HFMA2 R4, -RZ, RZ, 0, 0 ;  /* 0x00000000ff047431 */ /* 0x001fe400000001ff */
[----:B--2---:R-:W-:-:S04]  /*0180*/  IMAD R9, R9, R5, RZ ;  /* 0x0000000509097224 */ /* 0x004fc800078e02ff */
[----:B------:R-:W-:-:S06]  /*0190*/  IMAD.HI.U32 R8, R5, R9, R4 ;  /* 0x0000000905087227 */ /* 0x000fcc00078e0004 */
[----:B------:R-:W-:-:S05]  /*01a0*/  IMAD.HI.U32 R5, R8, R7, RZ ;  /* 0x0000000708057227 */ /* 0x000fca00078e00ff */
[----:B------:R-:W-:-:S05]  /*01b0*/  IADD3 R2, PT, PT, -R5, RZ, RZ ;  /* 0x000000ff05027210 */ /* 0x000fca0007ffe1ff */
[----:B------:R-:W-:-:S05]  /*01c0*/  IMAD R7, R0, R2, R7 ;  /* 0x0000000200077224 */ /* 0x000fca00078e0207 */
[----:B------:R-:W-:-:S13]  /*01d0*/  ISETP.GE.U32.AND P0, PT, R7, R0, PT ;  /* 0x000000000700720c */ /* 0x000fda0003f06070 */
[----:B------:R-:W-:Y:S01]  /*01e0*/  @P0 IMAD.IADD R7, R7, 0x1, -R0 ;  /* 0x0000000107070824 */ /* 0x000fe200078e0a00 */
[----:B------:R-:W-:-:S04]  /*01f0*/  @P0 IADD3 R5, PT, PT, R5, 0x1, RZ ;  /* 0x0000000105050810 */ /* 0x000fc80007ffe0ff */
[----:B------:R-:W-:-:S13]  /*0200*/  ISETP.GE.U32.AND P1, PT, R7, R0, PT ;  /* 0x000000000700720c */ /* 0x000fda0003f26070 */
[----:B------:R-:W-:Y:S02]  /*0210*/  @P1 IADD3 R5, PT, PT, R5, 0x1, RZ ;  /* 0x0000000105051810 */ /* 0x000fe40007ffe0ff */
[----:B------:R-:W-:-:S05]  /*0220*/  @!P2 LOP3.LUT R5, RZ, R0, RZ, 0x33, !PT ;  /* 0x00000000ff05a212 */ /* 0x000fca00078e33ff */
[----:B------:R-:W-:-:S05]  /*0230*/  IMAD.IADD R2, R6, 0x1, R5 ;  /* 0x0000000106027824 */ /* 0x000fca00078e0205 */
[C---:B------:R-:W-:Y:S02]  /*0240*/  LOP3.LUT R4, R2.reuse, 0x3, RZ, 0xc0, !PT ;  /* 0x0000000302047812 */ /* 0x040fe400078ec0ff */
[----:B------:R-:W-:Y:S02]  /*0250*/  ISETP.GE.U32.AND P1, PT, R2, 0x3, PT ;  /* 0x000000030200780c */ /* 0x000fe40003f26070 */
[----:B------:R-:W-:-:S13]  /*0260*/  ISETP.NE.AND P0, PT, R4, 0x3, PT ;  /* 0x000000030400780c */ /* 0x000fda0003f05270 */
[----:B-1----:R-:W-:Y:S05]  /*0270*/  @!P0 BRA `(.L_x_1) ;  /* 0x00000000003c8947 */ /* 0x002fea0003800000 */
[----:B------:R-:W0:Y:S01]  /*0280*/  LDC.64 R8, c[0x0][0x390] ;  /* 0x0000e400ff087b82 */ /* 0x000e220000000a00 */
[----:B------:R-:W-:-:S04]  /*0290*/  IADD3 R2, PT, PT, R2, 0x1, RZ ;  /* 0x0000000102027810 */ /* 0x000fc80007ffe0ff */
[----:B------:R-:W-:-:S03]  /*02a0*/  LOP3.LUT R2, R2, 0x3, RZ, 0xc0, !PT ;  /* 0x0000000302027812 */ /* 0x000fc600078ec0ff */
[----:B------:R-:W1:Y:S01]  /*02b0*/  LDC.64 R10, c[0x0][0x388] ;  /* 0x0000e200ff0a7b82 */ /* 0x000e620000000a00 */
[----:B------:R-:W-:-:S07]  /*02c0*/  IADD3 R2, PT, PT, -R2, RZ, RZ ;  /* 0x000000ff02027210 */ /* 0x000fce0007ffe1ff */
.L_x_2:
[----:B-1----:R-:W-:-:S04]  /*02d0*/  IMAD.WIDE R6, R3, 0x4, R10 ;  /* 0x0000000403067825 */ /* 0x002fc800078e020a */
[----:B0-2---:R-:W-:Y:S02]  /*02e0*/  IMAD.WIDE R4, R3, 0x4, R8 ;  /* 0x0000000403047825 */ /* 0x005fe400078e0208 */
[----:B------:R-:W2:Y:S04]  /*02f0*/  LDG.E R6, desc[UR4][R6.64] ;  /* 0x0000000406067981 */ /* 0x000ea8000c1e1900 */
[----:B------:R-:W2:Y:S01]  /*0300*/  LDG.E R13, desc[UR4][R4.64] ;  /* 0x00000004040d7981 */ /* 0x000ea2000c1e1900 */
[----:B------:R-:W-:Y:S01]  /*0310*/  VIADD R2, R2, 0x1 ;  /* 0x0000000102027836 */ /* 0x000fe20000000000 */
[----:B------:R-:W-:-:S04]  /*0320*/  IADD3 R3, PT, PT, R0, R3, RZ ;  /* 0x0000000300037210 */ /* 0x000fc80007ffe0ff */
[----:B------:R-:W-:Y:S01]  /*0330*/  ISETP.NE.AND P0, PT, R2, RZ, PT ;  /* 0x000000ff0200720c */ /* 0x000fe20003f05270 */
[----:B--2---:R-:W-:-:S05]  /*0340*/  FADD R13, R6, R13 ;  /* 0x0000000d060d7221 */ /* 0x004fca0000000000 */
[----:B------:R2:W-:Y:S07]  /*0350*/  STG.E desc[UR4][R4.64], R13 ;  /* 0x0000000d04007986 */ /* 0x0005ee000c101904 */
[----:B------:R-:W-:Y:S05]  /*0360*/  @P0 BRA `(.L_x_2) ;  /* 0xfffffffc00d80947 */ /* 0x000fea000383ffff */
.L_x_1:
[----:B------:R-:W-:Y:S05]  /*0370*/  BSYNC.RECONVERGENT B0 ;  /* 0x0000000000007941 */ /* 0x000fea0003800200 */
.L_x_0:
[----:B------:R-:W-:Y:S05]  /*0380*/  @!P1 EXIT ;  /* 0x000000000000994d */ /* 0x000fea0003800000 */
.L_x_3:
[----:B-12---:R-:W0:Y:S08]  /*0390*/  LDC.64 R4, c[0x0][0x388] ;  /* 0x0000e200ff047b82 */ /* 0x006e300000000a00 */
[----:B------:R-:W1:Y:S01]  /*03a0*/  LDC.64 R6, c[0x0][0x390] ;  /* 0x0000e400ff067b82 */ /* 0x000e620000000a00 */
[----:B0-----:R-:W-:-:S05]  /*03b0*/  IMAD.WIDE R12, R3, 0x4, R4 ;  /* 0x00000004030c7825 */ /* 0x001fca00078e0204 */
[----:B------:R-:W2:Y:S01]  /*03c0*/  LDG.E R2, desc[UR4][R12.64] ;  /* 0x000000040c027981 */ /* 0x000ea2000c1e1900 */
[----:B-1----:R-:W-:-:S05]  /*03d0*/  IMAD.WIDE R14, R3, 0x4, R6 ;  /* 0x00000004030e7825 */ /* 0x002fca00078e0206 */
[----:B------:R-:W2:Y:S01]  /*03e0*/  LDG.E R5, desc[UR4][R14.64] ;  /* 0x000000040e057981 */ /* 0x000ea2000c1e1900 */
[----:B------:R-:W-:-:S04]  /*03f0*/  IMAD.WIDE R6, R0, 0x4, R14 ;  /* 0x0000000400067825 */ /* 0x000fc800078e020e */
[----:B--2---:R-:W-:Y:S01]  /*0400*/  FADD R17, R2, R5 ;  /* 0x0000000502117221 */ /* 0x004fe20000000000 */
[----:B------:R-:W-:-:S04]  /*0410*/  IMAD.WIDE R4, R0, 0x4, R12 ;  /* 0x0000000400047825 */ /* 0x000fc800078e020c */
[----:B------:R0:W-:Y:S04]  /*0420*/  STG.E desc[UR4][R14.64], R17 ;  /* 0x000000110e007986 */ /* 0x0001e8000c101904 */
[----:B------:R-:W2:Y:S04]  /*0430*/  LDG.E R2, desc[UR4][R4.64] ;  /* 0x0000000404027981 */ /* 0x000ea8000c1e1900 */
[----:B------:R-:W2:Y:S01]  /*0440*/  LDG.E R9, desc[UR4][R6.64] ;  /* 0x0000000406097981 */ /* 0x000ea2000c1e1900 */
[----:B------:R-:W-:-:S04]  /*0450*/  IMAD.WIDE R10, R0, 0x4, R6 ;  /* 0x00000004000a7825 */ /* 0x000fc800078e0206 */
[----:B--2---:R-:W-:Y:S01]  /*0460*/  FADD R19, R2, R9 ;  /* 0x0000000902137221 */ /* 0x004fe20000000000 */
[----:B------:R-:W-:-:S04]  /*0470*/  IMAD.WIDE R8, R0, 0x4, R4 ;  /* 0x0000000400087825 */ /* 0x000fc800078e0204 */
[----:B------:R1:W-:Y:S04]  /*0480*/  STG.E desc[UR4][R6.64], R19 ;  /* 0x0000001306007986 */ /* 0x0003e8000c101904 */
[----:B------:R-:W2:Y:S04]  /*0490*/  LDG.E R2, desc[UR4][R8.64] ;  /* 0x0000000408027981 */ /* 0x000ea8000c1e1900 */
[----:B------:R-:W2:Y:S01]  /*04a0*/  LDG.E R13, desc[UR4][R10.64] ;  /* 0x000000040a0d7981 */ /* 0x000ea2000c1e1900 */
[----:B0-----:R-:W-:-:S04]  /*04b0*/  IMAD.WIDE R14, R0, 0x4, R10 ;  /* 0x00000004000e7825 */ /* 0x001fc800078e020a */
[----:B--2---:R-:W-:Y:S01]  /*04c0*/  FADD R21, R2, R13 ;  /* 0x0000000d02157221 */ /* 0x004fe20000000000 */
[----:B------:R-:W-:-:S04]  /*04d0*/  IMAD.WIDE R12, R0, 0x4, R8 ;  /* 0x00000004000c7825 */ /* 0x000fc800078e0208 */
[----:B------:R1:W-:Y:S04]  /*04e0*/  STG.E desc[UR4][R10.64], R21 ;  /* 0x000000150a007986 */ /* 0x0003e8000c101904 */
[----:B------:R-:W2:Y:S04]  /*04f0*/  LDG.E R12, desc[UR4][R12.64] ;  /* 0x000000040c0c7981 */ /* 0x000ea8000c1e1900 */
[----:B------:R-:W2:Y:S01]  /*0500*/  LDG.E R5, desc[UR4][R14.64] ;  /* 0x000000040e057981 */ /* 0x000ea2000c1e1900 */
[----:B------:R-:W-:-:S04]  /*0510*/  LEA R3, R0, R3, 0x2 ;  /* 0x0000000300037211 */ /* 0x000fc800078e10ff */
[----:B------:R-:W-:Y:S01]  /*0520*/  ISETP.GE.AND P0, PT, R3, UR6, PT ;  /* 0x0000000603007c0c */ /* 0x000fe2000bf06270 */
[----:B--2---:R-:W-:-:S05]  /*0530*/  FADD R5, R12, R5 ;  /* 0x000000050c057221 */ /* 0x004fca0000000000 */
[----:B------:R1:W-:Y:S07]  /*0540*/  STG.E desc[UR4][R14.64], R5 ;  /* 0x000000050e007986 */ /* 0x0003ee000c101904 */
[----:B------:R-:W-:Y:S05]  /*0550*/  @!P0 BRA `(.L_x_3) ;  /* 0xfffffffc008c8947 */ /* 0x000fea000383ffff */
[----:B------:R-:W-:Y:S05]  /*0560*/  EXIT ;  /* 0x000000000000794d */ /* 0x000fea0003800000 */
.L_x_4:
[----:B------:R-:W-:-:S00]  /*0570*/  BRA `(.L_x_4) ;  /* 0xfffffffc00fc7947 */ /* 0x000fc0000383ffff */
[----:B------:R-:W-:-:S00]  /*0580*/  NOP ;  /* 0x0000000000007918 */ /* 0x000fc00000000000 */
[----:B------:R-:W-:-:S00]  /*0590*/  NOP ;  /* 0x0000000000007918 */ /* 0x000fc00000000000 */
[----:B------:R-:W-:-:S00]  /*05a0*/  NOP ;  /* 0x0000000000007918 */ /* 0x000fc00000000000 */
[----:B------:R-:W-:-:S00]  /*05b0*/  NOP ;  /* 0x0000000000007918 */ /* 0x000fc00000000000 */
[----:B------:R-:W-:-:S00]  /*05c0*/  NOP ;  /* 0x0000000000007918 */ /* 0x000fc00000000000 */
[----:B------:R-:W-:-:S00]  /*05d0*/  NOP ;  /* 0x0000000000007918 */ /* 0x000fc00000000000 */
[----:B------:R-:W-:-:S00]  /*05e0*/  NOP ;  /* 0x0000000000007918 */ /* 0x000fc00000000000 */
[----:B------:R-:W-:-:S00]  /*05f0*/  NOP ;  /* 0x0000000000007918 */ /* 0x000fc00000000000 */
.L_x_16:


//--------------------- .text._Z5add_tiPfS_       --------------------------
	.section	.text._Z5add_tiPfS_,"ax",@progbits
	.align	128
        .global         _Z5add_tiPfS_
        .type           _Z5add_tiPfS_,@function
        .size           _Z5add_tiPfS_,(.L_x_17 - _Z5add_tiPfS_)
        .other          _Z5add_tiPfS_,@"STO_CUDA_ENTRY STV_DEFAULT"
_Z5add_tiPfS_:
.text._Z5add_tiPfS_:
[----:B------:R-:W-:Y:S01]  /*0000*/  LDC R1, c[0x0][0x37c] ;  /* 0x0000df00ff017b82 */ /* 0x000fe20000000800 */
[----:B------:R-:W0:Y:S01]  /*0010*/  S2R R3, SR_TID.X ;  /* 0x0000000000037919 */ /* 0x000e220000002100 */
[----:B------:R-:W0:Y:S06]  /*0020*/  LDCU UR6, c[0x0][0x380] ;  /* 0x00007000ff0677ac */ /* 0x000e2c0008000800 */
[----:B------:R-:W1:Y:S01]  /*0030*/  LDC R0, c[0x0][0x360] ;  /* 0x0000d800ff007b82 */ /* 0x000e620000000800 */
[----:B0-----:R-:W-:-:S13]  /*0040*/  ISETP.GE.AND P0, PT, R3, UR6, PT ;  /* 0x0000000603007c0c */ /* 0x001fda000bf06270 */
[----:B------:R-:W-:Y:S05]  /*0050*/  @P0 EXIT ;  /* 0x000000000000094d */ /* 0x000fea0003800000 */
[----:B-1----:R-:W0:Y:S01]  /*0060*/  I2F.U32.RP R8, R0 ;  /* 0x0000000000087306 */ /* 0x002e220000209000 */
[----:B------:R-:W-:Y:S01]  /*0070*/  IADD3 R2, PT, PT, R3, R0, RZ ;  /* 0x0000000003027210 */ /* 0x000fe20007ffe0ff */
[----:B------:R-:W1:Y:S01]  /*0080*/  LDCU.64 UR4, c[0x0][0x358] ;  /* 0x00006b00ff0477ac */ /* 0x000e620008000a00 */
[----:B------:R-:W-:Y:S01]  /*0090*/  ISETP.NE.U32.AND P2, PT, R0, RZ, PT ;  /* 0x000000ff0000720c */ /* 0x000fe20003f45070 */
[----:B------:R-:W-:Y:S01]  /*00a0*/  BSSY.RECONVERGENT B0, `(.L_x_5) ;  /* 0x000002d000007945 */ /* 0x000fe20003800200 */
[C---:B------:R-:W-:Y:S01]  /*00b0*/  ISETP.GE.U32.AND P0, PT, R2.reuse, UR6, PT ;  /* 0x0000000602007c0c */ /* 0x040fe2000bf06070 */
[----:B------:R-:W2:Y:S01]  /*00c0*/  LDCU.64 UR8, c[0x0][0x388] ;  /* 0x00007100ff0877ac */ /* 0x000ea20008000a00 */
[----:B------:R-:W-:Y:S02]  /*00d0*/  VIMNMX.U32 R7, PT, PT, R2, UR6, !PT ;  /* 0x0000000602077c48 */ /* 0x000fe4000ffe0000 */
[----:B------:R-:W-:Y:S01]  /*00e0*/  SEL R6, RZ, 0x1, P0 ;  /* 0x00000001ff067807 */ /* 0x000fe20000000000 */
[----:B------:R-:W3:Y:S03]  /*00f0*/  LDCU.64 UR10, c[0x0][0x390] ;  /* 0x00007200ff0a77ac */ /* 0x000ee60008000a00 */
[----:B------:R-:W-:Y:S01]  /*0100*/  IADD3 R7, PT, PT, R7, -R2, -R6 ;  /* 0x8000000207077210 */ /* 0x000fe20007ffe806 */
[----:B0-----:R-:W0:Y:S02]  /*0110*/  MUFU.RCP R8, R8 ;  /* 0x0000000800087308 */ /* 0x001e240000001000 */
[----:B0-----:R-:W-:-:S06]  /*0120*/  IADD3 R4, PT, PT, R8, 0xffffffe, RZ ;  /* 0x0ffffffe08047810 */ /* 0x001fcc0007ffe0ff */
[----:B------:R0:W4:Y:S02]  /*0130*/  F2I.FTZ.U32.TRUNC.NTZ R5, R4 ;  /* 0x0000000400057305 */ /* 0x000124000021f000 */
[----:B0-----:R-:W-:Y:S02]  /*0140*/  IMAD.MOV.U32 R4, RZ, RZ, RZ ;  /* 0x000000ffff047224 */ /* 0x001fe400078e00ff */
[----:B----4-:R-:W-:-:S04]  /*0150*/  IMAD.MOV R9, RZ, RZ, -R5 ;  /* 0x000000ffff097224 */ /* 0x010fc800078e0a05 */
[----:B------:R-:W-:-:S04]  /*0160*/  IMAD R9, R9, R0, RZ ;  /* 0x0000000009097224 */ /* 0x000fc800078e02ff */
        /* <DEDUP_REMOVED lines=8> */
[----:B------:R-:W-:Y:S01]  /*01f0*/  @P1 VIADD R5, R5, 0x1 ;  /* 0x0000000105051836 */ /* 0x000fe20000000000 */
[----:B------:R-:W-:-:S04]  /*0200*/  @!P2 LOP3.LUT R5, RZ, R0, RZ, 0x33, !PT ;  /* 0x00000000ff05a212 */ /* 0x000fc800078e33ff */
[----:B------:R-:W-:-:S04]  /*0210*/  IADD3 R2, PT, PT, R6, R5, RZ ;  /* 0x0000000506027210 */ /* 0x000fc80007ffe0ff */
[C---:B------:R-:W-:Y:S02]  /*0220*/  LOP3.LUT R4, R2.reuse, 0x3, RZ, 0xc0, !PT ;  /* 0x0000000302047812 */ /* 0x040fe400078ec0ff */
[----:B------:R-:W-:Y:S02]  /*0230*/  ISETP.GE.U32.AND P0, PT, R2, 0x3, PT ;  /* 0x000000030200780c */ /* 0x000fe40003f06070 */
[----:B------:R-:W-:-:S13]  /*0240*/  ISETP.NE.AND P1, PT, R4, 0x3, PT ;  /* 0x000000030400780c */ /* 0x000fda0003f25270 */
[----:B-123--:R-:W-:Y:S05]  /*0250*/  @!P1 BRA `(.L_x_6) ;  /* 0x0000000000449947 */ /* 0x00efea0003800000 */
[----:B------:R-:W-:Y:S02]  /*0260*/  VIADD R2, R2, 0x1 ;  /* 0x0000000102027836 */ /* 0x000fe40000000000 */
[----:B------:R-:W-:-:S03]  /*0270*/  IMAD.WIDE.U32 R4, R3, 0x4, RZ ;  /* 0x0000000403047825 */ /* 0x000fc600078e00ff */
[----:B------:R-:W-:-:S05]  /*0280*/  LOP3.LUT R2, R2, 0x3, RZ, 0xc0, !PT ;  /* 0x0000000302027812 */ /* 0x000fca00078ec0ff */
[C---:B------:R-:W-:Y:S01]  /*0290*/  IMAD R3, R2.reuse, R0, R3 ;  /* 0x0000000002037224 */ /* 0x040fe200078e0203 */
[----:B------:R-:W-:-:S07]  /*02a0*/  IADD3 R2, PT, PT, -R2, RZ, RZ ;  /* 0x000000ff02027210 */ /* 0x000fce0007ffe1ff */
.L_x_7:
[C---:B------:R-:W-:Y:S02]  /*02b0*/  IADD3 R8, P1, PT, R4.reuse, UR8, RZ ;  /* 0x0000000804087c10 */ /* 0x040fe4000ff3e0ff */
[----:B0-----:R-:W-:Y:S02]  /*02c0*/  IADD3 R6, P2, PT, R4, UR10, RZ ;  /* 0x0000000a04067c10 */ /* 0x001fe4000ff5e0ff */
[C---:B------:R-:W-:Y:S02]  /*02d0*/  IADD3.X R9, PT, PT, R5.reuse, UR9, RZ, P1, !PT ;  /* 0x0000000905097c10 */ /* 0x040fe40008ffe4ff */
[----:B------:R-:W-:-:S03]  /*02e0*/  IADD3.X R7, PT, PT, R5, UR11, RZ, P2, !PT ;  /* 0x0000000b05077c10 */ /* 0x000fc600097fe4ff */
[----:B------:R-:W2:Y:S04]  /*02f0*/  LDG.E R8, desc[UR4][R8.64] ;  /* 0x0000000408087981 */ /* 0x000ea8000c1e1900 */
[----:B------:R-:W2:Y:S01]  /*0300*/  LDG.E R11, desc[UR4][R6.64] ;  /* 0x00000004060b7981 */ /* 0x000ea2000c1e1900 */
[----:B------:R-:W-:Y:S02]  /*0310*/  VIADD R2, R2, 0x1 ;  /* 0x0000000102027836 */ /* 0x000fe40000000000 */
[----:B------:R-:W-:-:S03]  /*0320*/  IMAD.WIDE.U32 R4, R0, 0x4, R4 ;  /* 0x0000000400047825 */ /* 0x000fc600078e0004 */
[----:B------:R-:W-:Y:S01]  /*0330*/  ISETP.NE.AND P1, PT, R2, RZ, PT ;  /* 0x000000ff0200720c */ /* 0x000fe20003f25270 */
[----:B--2---:R-:W-:-:S05]  /*0340*/  FADD R11, R8, R11 ;  /* 0x0000000b080b7221 */ /* 0x004fca0000000000 */
[----:B------:R0:W-:Y:S07]  /*0350*/  STG.E desc[UR4][R6.64], R11 ;  /* 0x0000000b06007986 */ /* 0x0001ee000c101904 */
[----:B------:R-:W-:Y:S05]  /*0360*/  @P1 BRA `(.L_x_7) ;  /* 0xfffffffc00d01947 */ /* 0x000fea000383ffff */
.L_x_6:
[----:B------:R-:W-:Y:S05]  /*0370*/  BSYNC.RECONVERGENT B0 ;  /* 0x0000000000007941 */ /* 0x000fea0003800200 */
.L_x_5:
[----:B------:R-:W-:Y:S05]  /*0380*/  @!P0 EXIT ;  /* 0x000000000000894d */ /* 0x000fea0003800000 */
.L_x_8:
[----:B0-----:R-:W0:Y:S08]  /*0390*/  LDC.64 R6, c[0x0][0x388] ;  /* 0x0000e200ff067b82 */ /* 0x001e300000000a00 */
[----:B------:R-:W1:Y:S01]  /*03a0*/  LDC.64 R4, c[0x0][0x390] ;  /* 0x0000e400ff047b82 */ /* 0x000e620000000a00 */
[----:B0-----:R-:W-:-:S06]  /*03b0*/  IMAD.WIDE.U32 R8, R3, 0x4, R6 ;  /* 0x0000000403087825 */ /* 0x001fcc00078e0006 */
[----:B------:R-:W2:Y:S01]  /*03c0*/  LDG.E R8, desc[UR4][R8.64] ;  /* 0x0000000408087981 */ /* 0x000ea2000c1e1900 */
[----:B-1----:R-:W-:-:S05]  /*03d0*/  IMAD.WIDE.U32 R10, R3, 0x4, R4 ;  /* 0x00000004030a7825 */ /* 0x002fca00078e0004 */
[----:B------:R-:W2:Y:S01]  /*03e0*/  LDG.E R13, desc[UR4][R10.64] ;  /* 0x000000040a0d7981 */ /* 0x000ea2000c1e1900 */
[----:B------:R-:W-:-:S05]  /*03f0*/  IADD3 R15, PT, PT, R0, R3, RZ ;  /* 0x00000003000f7210 */ /* 0x000fca0007ffe0ff */
[----:B------:R-:W-:-:S04]  /*0400*/  IMAD.WIDE.U32 R2, R15, 0x4, R6 ;  /* 0x000000040f027825 */ /* 0x000fc800078e0006 */
[----:B--2---:R-:W-:Y:S01]  /*0410*/  FADD R17, R8, R13 ;  /* 0x0000000d08117221 */ /* 0x004fe20000000000 */
[----:B------:R-:W-:-:S04]  /*0420*/  IMAD.WIDE.U32 R12, R15, 0x4, R4 ;  /* 0x000000040f0c7825 */ /* 0x000fc800078e0004 */
[----:B------:R0:W-:Y:S04]  /*0430*/  STG.E desc[UR4][R10.64], R17 ;  /* 0x000000110a007986 */ /* 0x0001e8000c101904 */
[----:B------:R-:W2:Y:S04]  /*0440*/  LDG.E R2, desc[UR4][R2.64] ;  /* 0x0000000402027981 */ /* 0x000ea8000c1e1900 */
[----:B------:R-:W2:Y:S01]  /*0450*/  LDG.E R19, desc[UR4][R12.64] ;  /* 0x000000040c137981 */ /* 0x000ea2000c1e1900 */
[----:B------:R-:W-:-:S04]  /*0460*/  IMAD.IADD R21, R15, 0x1, R0 ;  /* 0x000000010f157824 */ /* 0x000fc800078e0200 */
[----:B------:R-:W-:-:S04]  /*0470*/  IMAD.WIDE.U32 R8, R21, 0x4, R6 ;  /* 0x0000000415087825 */ /* 0x000fc800078e0006 */
[----:B------:R-:W-:-:S04]  /*0480*/  IMAD.WIDE.U32 R14, R21, 0x4, R4 ;  /* 0x00000004150e7825 */ /* 0x000fc800078e0004 */
[----:B--2---:R-:W-:-:S05]  /*0490*/  FADD R19, R2, R19 ;  /* 0x0000001302137221 */ /* 0x004fca0000000000 */
[----:B------:R1:W-:Y:S04]  /*04a0*/  STG.E desc[UR4][R12.64], R19 ;  /* 0x000000130c007986 */ /* 0x0003e8000c101904 */
[----:B------:R-:W2:Y:S04]  /*04b0*/  LDG.E R8, desc[UR4][R8.64] ;  /* 0x0000000408087981 */ /* 0x000ea8000c1e1900 */
[----:B------:R-:W2:Y:S01]  /*04c0*/  LDG.E R23, desc[UR4][R14.64] ;  /* 0x000000040e177981 */ /* 0x000ea2000c1e1900 */
[----:B------:R-:W-:-:S05]  /*04d0*/  IADD3 R21, PT, PT, R21, R0, RZ ;  /* 0x0000000015157210 */ /* 0x000fca0007ffe0ff */
[----:B------:R-:W-:-:S04]  /*04e0*/  IMAD.WIDE.U32 R6, R21, 0x4, R6 ;  /* 0x0000000415067825 */ /* 0x000fc800078e0006 */
[----:B------:R-:W-:-:S04]  /*04f0*/  IMAD.WIDE.U32 R4, R21, 0x4, R4 ;  /* 0x0000000415047825 */ /* 0x000fc800078e0004 */
[----:B--2---:R-:W-:-:S05]  /*0500*/  FADD R23, R8, R23 ;  /* 0x0000001708177221 */ /* 0x004fca0000000000 */
[----:B------:R1:W-:Y:S04]  /*0510*/  STG.E desc[UR4][R14.64], R23 ;  /* 0x000000170e007986 */ /* 0x0003e8000c101904 */
[----:B------:R-:W0:Y:S04]  /*0520*/  LDG.E R6, desc[UR4][R6.64] ;  /* 0x0000000406067981 */ /* 0x000e28000c1e1900 */
[----:B------:R-:W0:Y:S02]  /*0530*/  LDG.E R3, desc[UR4][R4.64] ;  /* 0x0000000404037981 */ /* 0x000e24000c1e1900 */
[----:B0-----:R-:W-:Y:S01]  /*0540*/  FADD R11, R6, R3 ;  /* 0x00000003060b7221 */ /* 0x001fe20000000000 */
[----:B------:R-:W-:-:S04]  /*0550*/  IADD3 R3, PT, PT, R21, R0, RZ ;  /* 0x0000000015037210 */ /* 0x000fc80007ffe0ff */
[----:B------:R1:W-:Y:S01]  /*0560*/  STG.E desc[UR4][R4.64], R11 ;  /* 0x0000000b04007986 */ /* 0x0003e2000c101904 */
[----:B------:R-:W-:-:S13]  /*0570*/  ISETP.GE.AND P0, PT, R3, UR6, PT ;  /* 0x0000000603007c0c */ /* 0x000fda000bf06270 */
[----:B-1----:R-:W-:Y:S05]  /*0580*/  @!P0 BRA `(.L_x_8) ;  /* 0xfffffffc00808947 */ /* 0x002fea000383ffff */
[----:B------:R-:W-:Y:S05]  /*0590*/  EXIT ;  /* 0x000000000000794d */ /* 0x000fea0003800000 */
.L_x_9:
        /* <DEDUP_REMOVED lines=14> */
.L_x_17:


//--------------------- .text._Z5add_1iPfS_       --------------------------
	.section	.text._Z5add_1iPfS_,"ax",@progbits
	.align	128
        .global         _Z5add_1iPfS_
        .type           _Z5add_1iPfS_,@function
        .size           _Z5add_1iPfS_,(.L_x_18 - _Z5add_1iPfS_)
        .other          _Z5add_1iPfS_,@"STO_CUDA_ENTRY STV_DEFAULT"
_Z5add_1iPfS_:
.text._Z5add_1iPfS_:
[----:B------:R-:W-:Y:S08]  /*0000*/  LDC R1, c[0x0][0x37c] ;  /* 0x0000df00ff017b82 */ /* 0x000ff00000000800 */
[----:B------:R-:W0:Y:S02]  /*0010*/  LDC R6, c[0x0][0x380] ;  /* 0x0000e000ff067b82 */ /* 0x000e240000000800 */
[----:B0-----:R-:W-:-:S13]  /*0020*/  ISETP.GE.AND P0, PT, R6, 0x1, PT ;  /* 0x000000010600780c */ /* 0x001fda0003f06270 */
[----:B------:R-:W-:Y:S05]  /*0030*/  @!P0 EXIT ;  /* 0x000000000000894d */ /* 0x000fea0003800000 */
[C---:B------:R-:W-:Y:S01]  /*0040*/  ISETP.GE.U32.AND P1, PT, R6.reuse, 0x10, PT ;  /* 0x000000100600780c */ /* 0x040fe20003f26070 */
[----:B------:R-:W0:Y:S01]  /*0050*/  LDCU.64 UR8, c[0x0][0x358] ;  /* 0x00006b00ff0877ac */ /* 0x000e220008000a00 */
[----:B------:R-:W-:Y:S01]  /*0060*/  LOP3.LUT R10, R6, 0xf, RZ, 0xc0, !PT ;  /* 0x0000000f060a7812 */ /* 0x000fe200078ec0ff */
[----:B------:R-:W-:-:S03]  /*0070*/  HFMA2 R0, -RZ, RZ, 0, 0 ;  /* 0x00000000ff007431 */ /* 0x000fc600000001ff */
[----:B------:R-:W-:-:S07]  /*0080*/  ISETP.NE.AND P0, PT, R10, RZ, PT ;  /* 0x000000ff0a00720c */ /* 0x000fce0003f05270 */
[----:B------:R-:W-:Y:S06]  /*0090*/  @!P1 BRA `(.L_x_10) ;  /* 0x0000000400589947 */ /* 0x000fec0003800000 */
[----:B------:R-:W1:Y:S01]  /*00a0*/  LDCU.64 UR6, c[0x0][0x388] ;  /* 0x00007100ff0677ac */ /* 0x000e620008000a00 */
[----:B------:R-:W-:Y:S01]  /*00b0*/  LOP3.LUT R0, R6, 0x7ffffff0, RZ, 0xc0, !PT ;  /* 0x7ffffff006007812 */ /* 0x000fe200078ec0ff */
[----:B------:R-:W2:Y:S03]  /*00c0*/  LDCU.64 UR4, c[0x0][0x390] ;  /* 0x00007200ff0477ac */ /* 0x000ea60008000a00 */
[----:B------:R-:W-:Y:S01]  /*00d0*/  IADD3 R7, PT, PT, -R0, RZ, RZ ;  /* 0x000000ff00077210 */ /* 0x000fe20007ffe1ff */
[----:B-1----:R-:W-:Y:S02]  /*00e0*/  UIADD3 UR6, UP0, UPT, UR6, 0x20, URZ ;  /* 0x0000002006067890 */ /* 0x002fe4000ff1e0ff */
[----:B--2---:R-:W-:Y:S02]  /*00f0*/  UIADD3 UR4, UP1, UPT, UR4, 0x20, URZ ;  /* 0x0000002004047890 */ /* 0x004fe4000ff3e0ff */
[----:B------:R-:W-:-:S02]  /*0100*/  UIADD3.X UR7, UPT, UPT, URZ, UR7, URZ, UP0, !UPT ;  /* 0x00000007ff077290 */ /* 0x000fc400087fe4ff */
[----:B------:R-:W-:Y:S01]  /*0110*/  MOV R12, UR6 ;  /* 0x00000006000c7c02 */ /* 0x000fe20008000f00 */
[----:B------:R-:W-:Y:S01]  /*0120*/  UIADD3.X UR5, UPT, UPT, URZ, UR5, URZ, UP1, !UPT ;  /* 0x00000005ff057290 */ /* 0x000fe20008ffe4ff */
[----:B------:R-:W-:Y:S02]  /*0130*/  MOV R8, UR4 ;  /* 0x0000000400087c02 */ /* 0x000fe40008000f00 */
[----:B------:R-:W-:-:S03]  /*0140*/  MOV R3, UR7 ;  /* 0x0000000700037c02 */ /* 0x000fc60008000f00 */
[----:B------:R-:W-:-:S07]  /*0150*/  MOV R9, UR5 ;  /* 0x0000000500097c02 */ /* 0x000fce0008000f00 */
.L_x_11:
[----:B------:R-:W-:Y:S02]  /*0160*/  MOV R2, R12 ;  /* 0x0000000c00027202 */ /* 0x000fe40000000f00 */
[----:B-1----:R-:W-:Y:S02]  /*0170*/  MOV R4, R8 ;  /* 0x0000000800047202 */ /* 0x002fe40000000f00 */
[----:B------:R-:W-:Y:S01]  /*0180*/  MOV R5, R9 ;  /* 0x0000000900057202 */ /* 0x000fe20000000f00 */
[----:B0-----:R-:W2:Y:S04]  /*0190*/  LDG.E R8, desc[UR8][R2.64+-0x20] ;  /* 0xffffe00802087981 */ /* 0x001ea8000c1e1900 */
[----:B------:R-:W2:Y:S04]  /*01a0*/  LDG.E R9, desc[UR8][R4.64+-0x20] ;  /* 0xffffe00804097981 */ /* 0x000ea8000c1e1900 */
[----:B------:R-:W3:Y:S04]  /*01b0*/  LDG.E R11, desc[UR8][R4.64+-0x1c] ;  /* 0xffffe408040b7981 */ /* 0x000ee8000c1e1900 */
[----:B------:R-:W4:Y:S04]  /*01c0*/  LDG.E R13, desc[UR8][R4.64+-0x18] ;  /* 0xffffe808040d7981 */ /* 0x000f28000c1e1900 */
[----:B------:R-:W5:Y:S01]  /*01d0*/  LDG.E R15, desc[UR8][R4.64+-0x14] ;  /* 0xffffec08040f7981 */ /* 0x000f62000c1e1900 */
[----:B--2---:R-:W-:-:S05]  /*01e0*/  FADD R9, R8, R9 ;  /* 0x0000000908097221 */ /* 0x004fca0000000000 */
[----:B------:R0:W-:Y:S04]  /*01f0*/  STG.E desc[UR8][R4.64+-0x20], R9 ;  /* 0xffffe00904007986 */ /* 0x0001e8000c101908 */
[----:B------:R-:W3:Y:S04]  /*0200*/  LDG.E R8, desc[UR8][R2.64+-0x1c] ;  /* 0xffffe40802087981 */ /* 0x000ee8000c1e1900 */
[----:B0-----:R-:W2:Y:S01]  /*0210*/  LDG.E R9, desc[UR8][R4.64+-0x10] ;  /* 0xfffff00804097981 */ /* 0x001ea2000c1e1900 */
[----:B---3--:R-:W-:-:S05]  /*0220*/  FADD R11, R8, R11 ;  /* 0x0000000b080b7221 */ /* 0x008fca0000000000 */
[----:B------:R0:W-:Y:S04]  /*0230*/  STG.E desc[UR8][R4.64+-0x1c], R11 ;  /* 0xffffe40b04007986 */ /* 0x0001e8000c101908 */
[----:B------:R-:W4:Y:S04]  /*0240*/  LDG.E R8, desc[UR8][R2.64+-0x18] ;  /* 0xffffe80802087981 */ /* 0x000f28000c1e1900 */
[----:B0-----:R-:W3:Y:S01]  /*0250*/  LDG.E R11, desc[UR8][R4.64+-0xc] ;  /* 0xfffff408040b7981 */ /* 0x001ee2000c1e1900 */
[----:B----4-:R-:W-:-:S05]  /*0260*/  FADD R13, R8, R13 ;  /* 0x0000000d080d7221 */ /* 0x010fca0000000000 */
[----:B------:R0:W-:Y:S04]  /*0270*/  STG.E desc[UR8][R4.64+-0x18], R13 ;  /* 0xffffe80d04007986 */ /* 0x0001e8000c101908 */
[----:B------:R-:W5:Y:S04]  /*0280*/  LDG.E R8, desc[UR8][R2.64+-0x14] ;  /* 0xffffec0802087981 */ /* 0x000f68000c1e1900 */
[----:B0-----:R-:W4:Y:S01]  /*0290*/  LDG.E R13, desc[UR8][R4.64+-0x8] ;  /* 0xfffff808040d7981 */ /* 0x001f22000c1e1900 */
[----:B-----5:R-:W-:-:S05]  /*02a0*/  FADD R15, R8, R15 ;  /* 0x0000000f080f7221 */ /* 0x020fca0000000000 */
[----:B------:R0:W-:Y:S04]  /*02b0*/  STG.E desc[UR8][R4.64+-0x14], R15 ;  /* 0xffffec0f04007986 */ /* 0x0001e8000c101908 */
[----:B------:R-:W2:Y:S04]  /*02c0*/  LDG.E R8, desc[UR8][R2.64+-0x10] ;  /* 0xfffff00802087981 */ /* 0x000ea8000c1e1900 */
[----:B0-----:R-:W5:Y:S01]  /*02d0*/  LDG.E R15, desc[UR8][R4.64+-0x4] ;  /* 0xfffffc08040f7981 */ /* 0x001f62000c1e1900 */
        /* <DEDUP_REMOVED lines=34> */
[----:B------:R-:W3:Y:S02]  /*0500*/  LDG.E R8, desc[UR8][R2.64+0x14] ;  /* 0x0000140802087981 */ /* 0x000ee4000c1e1900 */
[----:B---3--:R-:W-:-:S05]  /*0510*/  FADD R11, R8, R11 ;  /* 0x0000000b080b7221 */ /* 0x008fca0000000000 */
[----:B------:R1:W-:Y:S04]  /*0520*/  STG.E desc[UR8][R4.64+0x14], R11 ;  /* 0x0000140b04007986 */ /* 0x0003e8000c101908 */
[----:B------:R-:W4:Y:S01]  /*0530*/  LDG.E R8, desc[UR8][R2.64+0x18] ;  /* 0x0000180802087981 */ /* 0x000f22000c1e1900 */
[----:B------:R-:W-:Y:S01]  /*0540*/  IADD3 R7, PT, PT, R7, 0x10, RZ ;  /* 0x0000001007077810 */ /* 0x000fe20007ffe0ff */
[----:B----4-:R-:W-:-:S05]  /*0550*/  FADD R13, R8, R13 ;  /* 0x0000000d080d7221 */ /* 0x010fca0000000000 */
[----:B------:R1:W-:Y:S04]  /*0560*/  STG.E desc[UR8][R4.64+0x18], R13 ;  /* 0x0000180d04007986 */ /* 0x0003e8000c101908 */
[----:B------:R2:W5:Y:S01]  /*0570*/  LDG.E R8, desc[UR8][R2.64+0x1c] ;  /* 0x00001c0802087981 */ /* 0x000562000c1e1900 */
[----:B------:R-:W-:Y:S02]  /*0580*/  ISETP.NE.AND P1, PT, R7, RZ, PT ;  /* 0x000000ff0700720c */ /* 0x000fe40003f25270 */
[----:B------:R-:W-:-:S05]  /*0590*/  IADD3 R12, P2, PT, R2, 0x40, RZ ;  /* 0x00000040020c7810 */ /* 0x000fca0007f5e0ff */
[----:B--2---:R-:W-:Y:S02]  /*05a0*/  IMAD.X R3, RZ, RZ, R3, P2 ;  /* 0x000000ffff037224 */ /* 0x004fe400010e0603 */
[----:B-----5:R-:W-:Y:S01]  /*05b0*/  FADD R15, R8, R15 ;  /* 0x0000000f080f7221 */ /* 0x020fe20000000000 */
[----:B------:R-:W-:-:S04]  /*05c0*/  IADD3 R8, P3, PT, R4, 0x40, RZ ;  /* 0x0000004004087810 */ /* 0x000fc80007f7e0ff */
[----:B------:R1:W-:Y:S01]  /*05d0*/  STG.E desc[UR8][R4.64+0x1c], R15 ;  /* 0x00001c0f04007986 */ /* 0x0003e2000c101908 */
[----:B0-----:R-:W-:Y:S01]  /*05e0*/  IADD3.X R9, PT, PT, RZ, R5, RZ, P3, !PT ;  /* 0x00000005ff097210 */ /* 0x001fe20001ffe4ff */
[----:B------:R-:W-:Y:S07]  /*05f0*/  @P1 BRA `(.L_x_11) ;  /* 0xfffffff800d81947 */ /* 0x000fee000383ffff */
.L_x_10:
[----:B0-----:R-:W-:Y:S05]  /*0600*/  @!P0 EXIT ;  /* 0x000000000000894d */ /* 0x001fea0003800000 */
[----:B------:R-:W-:Y:S02]  /*0610*/  ISETP.GE.U32.AND P0, PT, R10, 0x8, PT ;  /* 0x000000080a00780c */ /* 0x000fe40003f06070 */
[----:B------:R-:W-:-:S04]  /*0620*/  LOP3.LUT R12, R6, 0x7, RZ, 0xc0, !PT ;  /* 0x00000007060c7812 */ /* 0x000fc800078ec0ff */
[----:B------:R-:W-:-:S07]  /*0630*/  ISETP.NE.AND P1, PT, R12, RZ, PT ;  /* 0x000000ff0c00720c */ /* 0x000fce0003f25270 */
[----:B------:R-:W-:Y:S06]  /*0640*/  @!P0 BRA `(.L_x_12) ;  /* 0x0000000000948947 */ /* 0x000fec0003800000 */
[----:B------:R-:W0:Y:S08]  /*0650*/  LDC.64 R2, c[0x0][0x388] ;  /* 0x0000e200ff027b82 */ /* 0x000e300000000a00 */
[----:B-1----:R-:W1:Y:S01]  /*0660*/  LDC.64 R4, c[0x0][0x390] ;  /* 0x0000e400ff047b82 */ /* 0x002e620000000a00 */
[----:B0-----:R-:W-:-:S05]  /*0670*/  IMAD.WIDE.U32 R2, R0, 0x4, R2 ;  /* 0x0000000400027825 */ /* 0x001fca00078e0002 */
[----:B------:R-:W2:Y:S01]  /*0680*/  LDG.E R7, desc[UR8][R2.64] ;  /* 0x0000000802077981 */ /* 0x000ea2000c1e1900 */
[----:B-1----:R-:W-:-:S05]  /*0690*/  IMAD.WIDE.U32 R4, R0, 0x4, R4 ;  /* 0x0000000400047825 */ /* 0x002fca00078e0004 */
[----:B------:R-:W2:Y:S04]  /*06a0*/  LDG.E R8, desc[UR8][R4.64] ;  /* 0x0000000804087981 */ /* 0x000ea8000c1e1900 */
[----:B------:R-:W3:Y:S04]  /*06b0*/  LDG.E R9, desc[UR8][R4.64+0x4] ;  /* 0x0000040804097981 */ /* 0x000ee8000c1e1900 */
[----:B------:R-:W4:Y:S04]  /*06c0*/  LDG.E R11, desc[UR8][R4.64+0x8] ;  /* 0x00000808040b7981 */ /* 0x000f28000c1e1900 */
[----:B------:R-:W5:Y:S01]  /*06d0*/  LDG.E R13, desc[UR8][R4.64+0xc] ;  /* 0x00000c08040d7981 */ /* 0x000f62000c1e1900 */
[----:B--2---:R-:W-:-:S05]  /*06e0*/  FADD R7, R7, R8 ;  /* 0x0000000807077221 */ /* 0x004fca0000000000 */
[----:B------:R-:W-:Y:S04]  /*06f0*/  STG.E desc[UR8][R4.64], R7 ;  /* 0x0000000704007986 */ /* 0x000fe8000c101908 */
[----:B------:R-:W3:Y:S02]  /*0700*/  LDG.E R8, desc[UR8][R2.64+0x4] ;  /* 0x0000040802087981 */ /* 0x000ee4000c1e1900 */
[----:B---3--:R-:W-:-:S05]  /*0710*/  FADD R9, R8, R9 ;  /* 0x0000000908097221 */ /* 0x008fca0000000000 */
[----:B------:R0:W-:Y:S04]  /*0720*/  STG.E desc[UR8][R4.64+0x4], R9 ;  /* 0x0000040904007986 */ /* 0x0001e8000c101908 */
[----:B------:R-:W4:Y:S04]  /*0730*/  LDG.E R8, desc[UR8][R2.64+0x8] ;  /* 0x0000080802087981 */ /* 0x000f28000c1e1900 */
[----:B0-----:R-:W2:Y:S01]  /*0740*/  LDG.E R9, desc[UR8][R4.64+0x14] ;  /* 0x0000140804097981 */ /* 0x001ea2000c1e1900 */
[----:B----4-:R-:W-:-:S05]  /*0750*/  FADD R11, R8, R11 ;  /* 0x0000000b080b7221 */ /* 0x010fca0000000000 */
[----:B------:R0:W-:Y:S04]  /*0760*/  STG.E desc[UR8][R4.64+0x8], R11 ;  /* 0x0000080b04007986 */ /* 0x0001e8000c101908 */
[----:B------:R-:W5:Y:S04]  /*0770*/  LDG.E R8, desc[UR8][R2.64+0xc] ;  /* 0x00000c0802087981 */ /* 0x000f68000c1e1900 */
[----:B0-----:R-:W3:Y:S01]  /*0780*/  LDG.E R11, desc[UR8][R4.64+0x18] ;  /* 0x00001808040b7981 */ /* 0x001ee2000c1e1900 */
[----:B-----5:R-:W-:-:S03]  /*0790*/  FADD R13, R8, R13 ;  /* 0x0000000d080d7221 */ /* 0x020fc60000000000 */
[----:B------:R-:W4:Y:S04]  /*07a0*/  LDG.E R8, desc[UR8][R4.64+0x10] ;  /* 0x0000100804087981 */ /* 0x000f28000c1e1900 */
[----:B------:R0:W-:Y:S04]  /*07b0*/  STG.E desc[UR8][R4.64+0xc], R13 ;  /* 0x00000c0d04007986 */ /* 0x0001e8000c101908 */
[----:B------:R-:W4:Y:S04]  /*07c0*/  LDG.E R7, desc[UR8][R2.64+0x10] ;  /* 0x0000100802077981 */ /* 0x000f28000c1e1900 */
[----:B0-----:R-:W5:Y:S01]  /*07d0*/  LDG.E R13, desc[UR8][R4.64+0x1c] ;  /* 0x00001c08040d7981 */ /* 0x001f62000c1e1900 */
[----:B----4-:R-:W-:-:S05]  /*07e0*/  FADD R7, R7, R8 ;  /* 0x0000000807077221 */ /* 0x010fca0000000000 */
[----:B------:R0:W-:Y:S04]  /*07f0*/  STG.E desc[UR8][R4.64+0x10], R7 ;  /* 0x0000100704007986 */ /* 0x0001e8000c101908 */
[----:B------:R-:W2:Y:S02]  /*0800*/  LDG.E R8, desc[UR8][R2.64+0x14] ;  /* 0x0000140802087981 */ /* 0x000ea4000c1e1900 */
[----:B--2---:R-:W-:-:S05]  /*0810*/  FADD R9, R8, R9 ;  /* 0x0000000908097221 */ /* 0x004fca0000000000 */
[----:B------:R0:W-:Y:S04]  /*0820*/  STG.E desc[UR8][R4.64+0x14], R9 ;  /* 0x0000140904007986 */ /* 0x0001e8000c101908 */
[----:B------:R-:W3:Y:S02]  /*0830*/  LDG.E R8, desc[UR8][R2.64+0x18] ;  /* 0x0000180802087981 */ /* 0x000ee4000c1e1900 */
[----:B---3--:R-:W-:-:S05]  /*0840*/  FADD R11, R8, R11 ;  /* 0x0000000b080b7221 */ /* 0x008fca0000000000 */
[----:B------:R0:W-:Y:S04]  /*0850*/  STG.E desc[UR8][R4.64+0x18], R11 ;  /* 0x0000180b04007986 */ /* 0x0001e8000c101908 */
[----:B------:R-:W5:Y:S01]  /*0860*/  LDG.E R8, desc[UR8][R2.64+0x1c] ;  /* 0x00001c0802087981 */ /* 0x000f62000c1e1900 */
[----:B------:R-:W-:Y:S01]  /*0870*/  IADD3 R0, PT, PT, R0, 0x8, RZ ;  /* 0x0000000800007810 */ /* 0x000fe20007ffe0ff */
[----:B-----5:R-:W-:-:S05]  /*0880*/  FADD R13, R8, R13 ;  /* 0x0000000d080d7221 */ /* 0x020fca0000000000 */
[----:B------:R0:W-:Y:S02]  /*0890*/  STG.E desc[UR8][R4.64+0x1c], R13 ;  /* 0x00001c0d04007986 */ /* 0x0001e4000c101908 */
.L_x_12:
[----:B------:R-:W-:Y:S05]  /*08a0*/  @!P1 EXIT ;  /* 0x000000000000994d */ /* 0x000fea0003800000 */
[----:B------:R-:W-:Y:S02]  /*08b0*/  ISETP.GE.U32.AND P0, PT, R12, 0x4, PT ;  /* 0x000000040c00780c */ /* 0x000fe40003f06070 */
[----:B------:R-:W-:-:S04]  /*08c0*/  LOP3.LUT R6, R6, 0x3, RZ, 0xc0, !PT ;  /* 0x0000000306067812 */ /* 0x000fc800078ec0ff */
[----:B------:R-:W-:-:S07]  /*08d0*/  ISETP.NE.AND P1, PT, R6, RZ, PT ;  /* 0x000000ff0600720c */ /* 0x000fce0003f25270 */
[----:B------:R-:W-:Y:S06]  /*08e0*/  @!P0 BRA `(.L_x_13) ;  /* 0x0000000000548947 */ /* 0x000fec0003800000 */
[----:B01----:R-:W0:Y:S08]  /*08f0*/  LDC.64 R4, c[0x0][0x388] ;  /* 0x0000e200ff047b82 */ /* 0x003e300000000a00 */
[----:B------:R-:W1:Y:S01]  /*0900*/  LDC.64 R2, c[0x0][0x390] ;  /* 0x0000e400ff027b82 */ /* 0x000e620000000a00 */
        /* <DEDUP_REMOVED lines=8> */
[----:B------:R2:W-:Y:S04]  /*0990*/  STG.E desc[UR8][R2.64], R7 ;  /* 0x0000000702007986 */ /* 0x0005e8000c101908 */
[----:B------:R-:W3:Y:S02]  /*09a0*/  LDG.E R8, desc[UR8][R4.64+0x4] ;  /* 0x0000040804087981 */ /* 0x000ee4000c1e1900 */
[----:B---3--:R-:W-:-:S05]  /*09b0*/  FADD R9, R8, R9 ;  /* 0x0000000908097221 */ /* 0x008fca0000000000 */
[----:B------:R2:W-:Y:S04]  /*09c0*/  STG.E desc[UR8][R2.64+0x4], R9 ;  /* 0x0000040902007986 */ /* 0x0005e8000c101908 */
[----:B------:R-:W4:Y:S02]  /*09d0*/  LDG.E R8, desc[UR8][R4.64+0x8] ;  /* 0x0000080804087981 */ /* 0x000f24000c1e1900 */
[----:B----4-:R-:W-:-:S05]  /*09e0*/  FADD R11, R8, R11 ;  /* 0x0000000b080b7221 */ /* 0x010fca0000000000 */
[----:B------:R2:W-:Y:S04]  /*09f0*/  STG.E desc[UR8][R2.64+0x8], R11 ;  /* 0x0000080b02007986 */ /* 0x0005e8000c101908 */
[----:B------:R-:W5:Y:S01]  /*0a00*/  LDG.E R8, desc[UR8][R4.64+0xc] ;  /* 0x00000c0804087981 */ /* 0x000f62000c1e1900 */
[----:B------:R-:W-:Y:S01]  /*0a10*/  IADD3 R0, PT, PT, R0, 0x4, RZ ;  /* 0x0000000400007810 */ /* 0x000fe20007ffe0ff */
[----:B-----5:R-:W-:-:S05]  /*0a20*/  FADD R13, R8, R13 ;  /* 0x0000000d080d7221 */ /* 0x020fca0000000000 */
[----:B------:R2:W-:Y:S02]  /*0a30*/  STG.E desc[UR8][R2.64+0xc], R13 ;  /* 0x00000c0d02007986 */ /* 0x0005e4000c101908 */
.L_x_13:
[----:B------:R-:W-:Y:S05]  /*0a40*/  @!P1 EXIT ;  /* 0x000000000000994d */ /* 0x000fea0003800000 */
[----:B--2---:R-:W2:Y:S01]  /*0a50*/  LDC.64 R2, c[0x0][0x390] ;  /* 0x0000e400ff027b82 */ /* 0x004ea20000000a00 */
[----:B------:R-:W-:-:S07]  /*0a60*/  IMAD.MOV R6, RZ, RZ, -R6 ;  /* 0x000000ffff067224 */ /* 0x000fce00078e0a06 */
[----:B01----:R-:W0:Y:S01]  /*0a70*/  LDC.64 R4, c[0x0][0x388] ;  /* 0x0000e200ff047b82 */ /* 0x003e220000000a00 */
[----:B--2---:R-:W-:-:S05]  /*0a80*/  IMAD.WIDE.U32 R2, R0, 0x4, R2 ;  /* 0x0000000400027825 */ /* 0x004fca00078e0002 */
[----:B------:R-:W-:Y:S01]  /*0a90*/  MOV R9, R3 ;  /* 0x0000000300097202 */ /* 0x000fe20000000f00 */
[----:B0-----:R-:W-:Y:S01]  /*0aa0*/  IMAD.WIDE.U32 R4, R0, 0x4, R4 ;  /* 0x0000000400047825 */ /* 0x001fe200078e0004 */
[----:B------:R-:W-:-:S07]  /*0ab0*/  MOV R0, R2 ;  /* 0x0000000200007202 */ /* 0x000fce0000000f00 */
.L_x_14:
[----:B0-----:R-:W-:Y:S02]  /*0ac0*/  MOV R2, R0 ;  /* 0x0000000000027202 */ /* 0x001fe40000000f00 */
[----:B------:R-:W-:Y:S01]  /*0ad0*/  MOV R3, R9 ;  /* 0x0000000900037202 */ /* 0x000fe20000000f00 */
[----:B------:R0:W2:Y:S04]  /*0ae0*/  LDG.E R0, desc[UR8][R4.64] ;  /* 0x0000000804007981 */ /* 0x0000a8000c1e1900 */
[----:B------:R-:W2:Y:S01]  /*0af0*/  LDG.E R7, desc[UR8][R2.64] ;  /* 0x0000000802077981 */ /* 0x000ea2000c1e1900 */
[----:B------:R-:W-:-:S04]  /*0b00*/  IADD3 R6, PT, PT, R6, 0x1, RZ ;  /* 0x0000000106067810 */ /* 0x000fc80007ffe0ff */
[----:B------:R-:W-:Y:S02]  /*0b10*/  ISETP.NE.AND P0, PT, R6, RZ, PT ;  /* 0x000000ff0600720c */ /* 0x000fe40003f05270 */
[----:B0-----:R-:W-:-:S04]  /*0b20*/  IADD3 R4, P2, PT, R4, 0x4, RZ ;  /* 0x0000000404047810 */ /* 0x001fc80007f5e0ff */
[----:B------:R-:W-:Y:S01]  /*0b30*/  IADD3.X R5, PT, PT, RZ, R5, RZ, P2, !PT ;  /* 0x00000005ff057210 */ /* 0x000fe200017fe4ff */
[----:B--2---:R-:W-:Y:S01]  /*0b40*/  FADD R7, R0, R7 ;  /* 0x0000000700077221 */ /* 0x004fe20000000000 */
[----:B------:R-:W-:-:S04]  /*0b50*/  IADD3 R0, P1, PT, R2, 0x4, RZ ;  /* 0x0000000402007810 */ /* 0x000fc80007f3e0ff */
[----:B------:R0:W-:Y:S01]  /*0b60*/  STG.E desc[UR8][R2.64], R7 ;  /* 0x0000000702007986 */ /* 0x0001e2000c101908 */
[----:B------:R-:W-:Y:S01]  /*0b70*/  IADD3.X R9, PT, PT, RZ, R3, RZ, P1, !PT ;  /* 0x00000003ff097210 */ /* 0x000fe20000ffe4ff */
[----:B------:R-:W-:Y:S07]  /*0b80*/  @P0 BRA `(.L_x_14) ;  /* 0xfffffffc00cc0947 */ /* 0x000fee000383ffff */
[----:B------:R-:W-:Y:S05]  /*0b90*/  EXIT ;  /* 0x000000000000794d */ /* 0x000fea0003800000 */
.L_x_15:
        /* <DEDUP_REMOVED lines=14> */
.L_x_18:


//--------------------- .nv.shared.reserved.0     --------------------------
	.section	.nv.shared.reserved.0,"aw",@nobits
	.weak		__nv_reservedSMEM_offset_0_alias
	.size		__nv_reservedSMEM_offset_0_alias, 0, 64
	.other		__nv_reservedSMEM_offset_0_alias,@"STO_CUDA_RESERVED_SHARED STV_DEFAULT"
__nv_reservedSMEM_offset_0_alias:
	.zero		0
	.zero		64


//--------------------- .nv.constant0._Z6add_btiPfS_ --------------------------
	.section	.nv.constant0._Z6add_btiPfS_,"a",@progbits
	.sectionflags	@""
	.align	4
.nv.constant0._Z6add_btiPfS_:
	.zero		920


//--------------------- .nv.constant0._Z5add_tiPfS_ --------------------------
	.section	.nv.constant0._Z5add_tiPfS_,"a",@progbits
	.sectionflags	@""
	.align	4
.nv.constant0._Z5add_tiPfS_:
	.zero		920


//--------------------- .nv.constant0._Z5add_1iPfS_ --------------------------
	.section	.nv.constant0._Z5add_1iPfS_,"a",@progbits
	.sectionflags	@""
	.align	4
.nv.constant0._Z5add_1iPfS_:
	.zero		920


//--------------------- SYMBOLS --------------------------

	.type		.nv.reservedSmem.offset0,@object
	.size		.nv.reservedSmem.offset0,0x4
